// auto-generated by cutlass_sweep.gemm — config: {"arch": "sm_100", "cluster_m": 2, "cluster_n": 1, "dtype": "int8", "stages": 3, "tile_k": 128, "tile_m": 256, "tile_n": 128}
#include "cutlass/cutlass.h"
#include "cutlass/gemm/collective/collective_builder.hpp"
#include "cutlass/gemm/device/gemm_universal_adapter.h"
#include "cutlass/gemm/kernel/gemm_universal.hpp"
#include "cutlass/epilogue/collective/collective_builder.hpp"

using ElemA = int8_t;
using ElemB = int8_t;
using ElemCD = int8_t;
using Acc  = int32_t;
using TileShape    = cute::Shape<cute::_256, cute::_128, cute::_128>;
using ClusterShape = cute::Shape<cute::_2, cute::_1, cute::_1>;

using CollectiveEpilogue = typename cutlass::epilogue::collective::CollectiveBuilder<
    cutlass::arch::Sm100, cutlass::arch::OpClassTensorOp,
    TileShape, ClusterShape,
    cutlass::epilogue::collective::EpilogueTileAuto,
    Acc, Acc,
    ElemCD, cutlass::layout::RowMajor, 128 / cutlass::sizeof_bits<ElemCD>::value,
    ElemCD, cutlass::layout::RowMajor, 128 / cutlass::sizeof_bits<ElemCD>::value,
    cutlass::epilogue::collective::EpilogueScheduleAuto
  >::CollectiveOp;

using CollectiveMainloop = typename cutlass::gemm::collective::CollectiveBuilder<
    cutlass::arch::Sm100, cutlass::arch::OpClassTensorOp,
    ElemA, cutlass::layout::RowMajor, 128 / cutlass::sizeof_bits<ElemA>::value,
    ElemB, cutlass::layout::ColumnMajor, 128 / cutlass::sizeof_bits<ElemB>::value,
    Acc,
    TileShape, ClusterShape,
    cutlass::gemm::collective::StageCount<3>,
    cutlass::gemm::collective::KernelScheduleAuto
  >::CollectiveOp;

using GemmKernel = cutlass::gemm::kernel::GemmUniversal<
    cute::Shape<int,int,int,int>,
    CollectiveMainloop,
    CollectiveEpilogue
>;
using Gemm = cutlass::gemm::device::GemmUniversalAdapter<GemmKernel>;

// Force the device kernel symbol into the cubin without needing a host main.
auto* _anchor = &cutlass::device_kernel<GemmKernel>;


// ===== COMPILED SASS (sm_100a) =====

	.target	sm_100a

	.elftype	@"ET_EXEC"


//--------------------- .note.nv.tkinfo           --------------------------
	.section	.note.nv.tkinfo,"",@"SHT_NOTE"
	.sectionflags	@"SHF_NOTE_NV_TKINFO"
	.tkinfo
        /*0018*/ 	.word	0x00000002
        /*0030*/ 	.string	""
        /*0030*/ 	.string	"ptxas"
        /*0030*/ 	.string	"Cuda compilation tools, release 13.0, V13.0.88"
        /*0030*/ 	.string	"Build cuda_13.0.r13.0/compiler.36424714_0"
        /*0030*/ 	.string	"-arch sm_100a -m 64 "



//--------------------- .note.nv.cuinfo           --------------------------
	.section	.note.nv.cuinfo,"",@"SHT_NOTE"
	.sectionflags	@"SHF_NOTE_NV_CUINFO"
        /*0018*/ 	.short	0x0002
        /*001a*/ 	.short	0x0064
        /*001c*/ 	.short	0x0082
	.zero		2


//--------------------- .nv.info                  --------------------------
	.section	.nv.info,"",@"SHT_CUDA_INFO"
	.align	4


	//----- nvinfo : EIATTR_REGCOUNT
	.align		4
        /*0000*/ 	.byte	0x04, 0x2f
        /*0002*/ 	.short	(.L_19 - .L_18)
	.align		4
.L_18:
        /*0004*/ 	.word	index@(_ZN7cutlass13device_kernelINS_4gemm6kernel13GemmUniversalIN4cute5tupleIJiiiiEEENS1_10collective13CollectiveMmaINS1_35MainloopSm100TmaUmmaWarpSpecializedILi3ELi2ELi4ENS5_IJNS4_1CILi2EEENSA_ILi1EEESC_EEEEENS5_IJNSA_ILi256EEENSA_ILi128EEESG_EEEaNS5_IJlSC_lEEEaSI_NS4_8TiledMMAINS4_8MMA_AtomIJNS4_21SM100_MMA_S8_2x1SM_SSIaaiLi256ELi128ELNS4_4UMMA5MajorE0ELSN_0ELNSM_8SaturateE0EEEEEENS4_6LayoutINS5_IJSC_SC_SC_EEENS5_IJNSA_ILi0EEEST_ST_EEEEENS5_IJNS4_10UnderscoreESW_SW_EEEEENS4_18SM100_TMA_2SM_LOADENS4_14ComposedLayoutINS4_7SwizzleILi3ELi4ELi3EEENS4_18smem_ptr_flag_bitsILi8EEENSR_INS5_IJNSA_ILi8EEESG_EEENS5_IJSG_SC_EEEEEEEvNS4_8identityESZ_S19_vS1A_EENS_8epilogue10collective18CollectiveEpilogueINS1C_23Sm100TmaWarpSpecializedILi2ELi2ELi64ELb0ELb0EEEJNS5_IJSG_SG_SG_EEENS5_IJNSR_ISG_SC_EENSR_INSA_ILi64EEESC_EEEEEaSI_aSI_NS1C_6fusion15FusionCallbacksIS1G_NS1M_17LinearCombinationIaiaiLNS_15FloatRoundStyleE2EEES1H_S1L_JEEENS4_5SM1004TMEM4LOAD26SM100_TMEM_LOAD_32dp32b64xENS4_13SM90_TMA_LOADENS10_INS11_ILi2ELi4ELi3EEES14_NSR_INS5_IJS15_S1J_EEENS5_IJS1J_SC_EEEEEEENS4_39AutoVectorizingCopyWithAssumedAlignmentILi128EEENS4_14SM90_TMA_STOREES21_S23_S23_EEEvvEEEEvNT_6ParamsE)
        /*0008*/ 	.word	0x000000b2


	//----- nvinfo : EIATTR_FRAME_SIZE
	.align		4
.L_19:
        /*000c*/ 	.byte	0x04, 0x11
        /*000e*/ 	.short	(.L_21 - .L_20)
	.align		4
.L_20:
        /*0010*/ 	.word	index@($__internal_2_$__cuda_sm10x_tcgen05_guardrail_trap_unallocated_columns_being_dealloced)
        /*0014*/ 	.word	0x00000000


	//----- nvinfo : EIATTR_FRAME_SIZE
	.align		4
.L_21:
        /*0018*/ 	.byte	0x04, 0x11
        /*001a*/ 	.short	(.L_23 - .L_22)
	.align		4
.L_22:
        /*001c*/ 	.word	index@($__internal_1_$__cuda_sm10x_tcgen05_guardrail_trap_phase_invalid_during_alloc)
        /*0020*/ 	.word	0x00000000


	//----- nvinfo : EIATTR_FRAME_SIZE
	.align		4
.L_23:
        /*0024*/ 	.byte	0x04, 0x11
        /*0026*/ 	.short	(.L_25 - .L_24)
	.align		4
.L_24:
        /*0028*/ 	.word	index@($__internal_0_$__cuda_sm10x_tcgen05_guardrail_trap_col_being_dealloced_not_returned_by_alloc)
        /*002c*/ 	.word	0x00000000


	//----- nvinfo : EIATTR_FRAME_SIZE
	.align		4
.L_25:
        /*0030*/ 	.byte	0x04, 0x11
        /*0032*/ 	.short	(.L_27 - .L_26)
	.align		4
.L_26:
        /*0034*/ 	.word	index@(_ZN7cutlass13device_kernelINS_4gemm6kernel13GemmUniversalIN4cute5tupleIJiiiiEEENS1_10collective13CollectiveMmaINS1_35MainloopSm100TmaUmmaWarpSpecializedILi3ELi2ELi4ENS5_IJNS4_1CILi2EEENSA_ILi1EEESC_EEEEENS5_IJNSA_ILi256EEENSA_ILi128EEESG_EEEaNS5_IJlSC_lEEEaSI_NS4_8TiledMMAINS4_8MMA_AtomIJNS4_21SM100_MMA_S8_2x1SM_SSIaaiLi256ELi128ELNS4_4UMMA5MajorE0ELSN_0ELNSM_8SaturateE0EEEEEENS4_6LayoutINS5_IJSC_SC_SC_EEENS5_IJNSA_ILi0EEEST_ST_EEEEENS5_IJNS4_10UnderscoreESW_SW_EEEEENS4_18SM100_TMA_2SM_LOADENS4_14ComposedLayoutINS4_7SwizzleILi3ELi4ELi3EEENS4_18smem_ptr_flag_bitsILi8EEENSR_INS5_IJNSA_ILi8EEESG_EEENS5_IJSG_SC_EEEEEEEvNS4_8identityESZ_S19_vS1A_EENS_8epilogue10collective18CollectiveEpilogueINS1C_23Sm100TmaWarpSpecializedILi2ELi2ELi64ELb0ELb0EEEJNS5_IJSG_SG_SG_EEENS5_IJNSR_ISG_SC_EENSR_INSA_ILi64EEESC_EEEEEaSI_aSI_NS1C_6fusion15FusionCallbacksIS1G_NS1M_17LinearCombinationIaiaiLNS_15FloatRoundStyleE2EEES1H_S1L_JEEENS4_5SM1004TMEM4LOAD26SM100_TMEM_LOAD_32dp32b64xENS4_13SM90_TMA_LOADENS10_INS11_ILi2ELi4ELi3EEES14_NSR_INS5_IJS15_S1J_EEENS5_IJS1J_SC_EEEEEEENS4_39AutoVectorizingCopyWithAssumedAlignmentILi128EEENS4_14SM90_TMA_STOREES21_S23_S23_EEEvvEEEEvNT_6ParamsE)
        /*0038*/ 	.word	0x00000000


	//----- nvinfo : EIATTR_MIN_STACK_SIZE
	.align		4
.L_27:
        /*003c*/ 	.byte	0x04, 0x12
        /*003e*/ 	.short	(.L_29 - .L_28)
	.align		4
.L_28:
        /*0040*/ 	.word	index@(_ZN7cutlass13device_kernelINS_4gemm6kernel13GemmUniversalIN4cute5tupleIJiiiiEEENS1_10collective13CollectiveMmaINS1_35MainloopSm100TmaUmmaWarpSpecializedILi3ELi2ELi4ENS5_IJNS4_1CILi2EEENSA_ILi1EEESC_EEEEENS5_IJNSA_ILi256EEENSA_ILi128EEESG_EEEaNS5_IJlSC_lEEEaSI_NS4_8TiledMMAINS4_8MMA_AtomIJNS4_21SM100_MMA_S8_2x1SM_SSIaaiLi256ELi128ELNS4_4UMMA5MajorE0ELSN_0ELNSM_8SaturateE0EEEEEENS4_6LayoutINS5_IJSC_SC_SC_EEENS5_IJNSA_ILi0EEEST_ST_EEEEENS5_IJNS4_10UnderscoreESW_SW_EEEEENS4_18SM100_TMA_2SM_LOADENS4_14ComposedLayoutINS4_7SwizzleILi3ELi4ELi3EEENS4_18smem_ptr_flag_bitsILi8EEENSR_INS5_IJNSA_ILi8EEESG_EEENS5_IJSG_SC_EEEEEEEvNS4_8identityESZ_S19_vS1A_EENS_8epilogue10collective18CollectiveEpilogueINS1C_23Sm100TmaWarpSpecializedILi2ELi2ELi64ELb0ELb0EEEJNS5_IJSG_SG_SG_EEENS5_IJNSR_ISG_SC_EENSR_INSA_ILi64EEESC_EEEEEaSI_aSI_NS1C_6fusion15FusionCallbacksIS1G_NS1M_17LinearCombinationIaiaiLNS_15FloatRoundStyleE2EEES1H_S1L_JEEENS4_5SM1004TMEM4LOAD26SM100_TMEM_LOAD_32dp32b64xENS4_13SM90_TMA_LOADENS10_INS11_ILi2ELi4ELi3EEES14_NSR_INS5_IJS15_S1J_EEENS5_IJS1J_SC_EEEEEEENS4_39AutoVectorizingCopyWithAssumedAlignmentILi128EEENS4_14SM90_TMA_STOREES21_S23_S23_EEEvvEEEEvNT_6ParamsE)
        /*0044*/ 	.word	0x00000000
.L_29:


//--------------------- .nv.compat                --------------------------
	.section	.nv.compat,"",@"SHT_CUDA_COMPAT_INFO"
	.align	4
        /*0000*/ 	.byte	0x02, 0x09, 0x01, 0x00, 0x02, 0x02, 0x03, 0x00, 0x02, 0x05, 0x06, 0x00, 0x03, 0x07, 0x01, 0x01
        /*0010*/ 	.byte	0x02, 0x03, 0x01, 0x00, 0x02, 0x06, 0x01, 0x00, 0x04, 0x0b, 0x08, 0x00, 0x01, 0x00, 0x00, 0x00
        /*0020*/ 	.byte	0x00, 0x00, 0x00, 0x00


//--------------------- .nv.info._ZN7cutlass13device_kernelINS_4gemm6kernel13GemmUniversalIN4cute5tupleIJiiiiEEENS1_10collective13CollectiveMmaINS1_35MainloopSm100TmaUmmaWarpSpecializedILi3ELi2ELi4ENS5_IJNS4_1CILi2EEENSA_ILi1EEESC_EEEEENS5_IJNSA_ILi256EEENSA_ILi128EEESG_EEEaNS5_IJlSC_lEEEaSI_NS4_8TiledMMAINS4_8MMA_AtomIJNS4_21SM100_MMA_S8_2x1SM_SSIaaiLi256ELi128ELNS4_4UMMA5MajorE0ELSN_0ELNSM_8SaturateE0EEEEEENS4_6LayoutINS5_IJSC_SC_SC_EEENS5_IJNSA_ILi0EEEST_ST_EEEEENS5_IJNS4_10UnderscoreESW_SW_EEEEENS4_18SM100_TMA_2SM_LOADENS4_14ComposedLayoutINS4_7SwizzleILi3ELi4ELi3EEENS4_18smem_ptr_flag_bitsILi8EEENSR_INS5_IJNSA_ILi8EEESG_EEENS5_IJSG_SC_EEEEEEEvNS4_8identityESZ_S19_vS1A_EENS_8epilogue10collective18CollectiveEpilogueINS1C_23Sm100TmaWarpSpecializedILi2ELi2ELi64ELb0ELb0EEEJNS5_IJSG_SG_SG_EEENS5_IJNSR_ISG_SC_EENSR_INSA_ILi64EEESC_EEEEEaSI_aSI_NS1C_6fusion15FusionCallbacksIS1G_NS1M_17LinearCombinationIaiaiLNS_15FloatRoundStyleE2EEES1H_S1L_JEEENS4_5SM1004TMEM4LOAD26SM100_TMEM_LOAD_32dp32b64xENS4_13SM90_TMA_LOADENS10_INS11_ILi2ELi4ELi3EEES14_NSR_INS5_IJS15_S1J_EEENS5_IJS1J_SC_EEEEEEENS4_39AutoVectorizingCopyWithAssumedAlignmentILi128EEENS4_14SM90_TMA_STOREES21_S23_S23_EEEvvEEEEvNT_6ParamsE --------------------------
	.section	.nv.info._ZN7cutlass13device_kernelINS_4gemm6kernel13GemmUniversalIN4cute5tupleIJiiiiEEENS1_10collective13CollectiveMmaINS1_35MainloopSm100TmaUmmaWarpSpecializedILi3ELi2ELi4ENS5_IJNS4_1CILi2EEENSA_ILi1EEESC_EEEEENS5_IJNSA_ILi256EEENSA_ILi128EEESG_EEEaNS5_IJlSC_lEEEaSI_NS4_8TiledMMAINS4_8MMA_AtomIJNS4_21SM100_MMA_S8_2x1SM_SSIaaiLi256ELi128ELNS4_4UMMA5MajorE0ELSN_0ELNSM_8SaturateE0EEEEEENS4_6LayoutINS5_IJSC_SC_SC_EEENS5_IJNSA_ILi0EEEST_ST_EEEEENS5_IJNS4_10UnderscoreESW_SW_EEEEENS4_18SM100_TMA_2SM_LOADENS4_14ComposedLayoutINS4_7SwizzleILi3ELi4ELi3EEENS4_18smem_ptr_flag_bitsILi8EEENSR_INS5_IJNSA_ILi8EEESG_EEENS5_IJSG_SC_EEEEEEEvNS4_8identityESZ_S19_vS1A_EENS_8epilogue10collective18CollectiveEpilogueINS1C_23Sm100TmaWarpSpecializedILi2ELi2ELi64ELb0ELb0EEEJNS5_IJSG_SG_SG_EEENS5_IJNSR_ISG_SC_EENSR_INSA_ILi64EEESC_EEEEEaSI_aSI_NS1C_6fusion15FusionCallbacksIS1G_NS1M_17LinearCombinationIaiaiLNS_15FloatRoundStyleE2EEES1H_S1L_JEEENS4_5SM1004TMEM4LOAD26SM100_TMEM_LOAD_32dp32b64xENS4_13SM90_TMA_LOADENS10_INS11_ILi2ELi4ELi3EEES14_NSR_INS5_IJS15_S1J_EEENS5_IJS1J_SC_EEEEEEENS4_39AutoVectorizingCopyWithAssumedAlignmentILi128EEENS4_14SM90_TMA_STOREES21_S23_S23_EEEvvEEEEvNT_6ParamsE,"",@"SHT_CUDA_INFO"
	.sectionflags	@""
	.align	4


	//----- nvinfo : EIATTR_CUDA_API_VERSION
	.align		4
        /*0000*/ 	.byte	0x04, 0x37
        /*0002*/ 	.short	(.L_31 - .L_30)
.L_30:
        /*0004*/ 	.word	0x00000082


	//----- nvinfo : EIATTR_KPARAM_INFO
	.align		4
.L_31:
        /*0008*/ 	.byte	0x04, 0x17
        /*000a*/ 	.short	(.L_33 - .L_32)
.L_32:
        /*000c*/ 	.word	0x00000000
        /*0010*/ 	.short	0x0000
        /*0012*/ 	.short	0x0000
        /*0014*/ 	.byte	0x00, 0xf0, 0x01, 0x20


	//----- nvinfo : EIATTR_AT_ENTRY_FRAGMENTS
	.align		4
.L_33:
        /*0018*/ 	.byte	0x04, 0x4f
        /*001a*/ 	.short	(.L_35 - .L_34)


	//   ....[0]....
.L_34:
        /*001c*/ 	.word	0x00000007


	//----- nvinfo : EIATTR_RESERVED_SMEM_USED
	.align		4
.L_35:
        /*0020*/ 	.byte	0x01, 0x41
	.zero		2


	//----- nvinfo : EIATTR_SPARSE_MMA_MASK
	.align		4
        /*0024*/ 	.byte	0x03, 0x50
        /*0026*/ 	.short	0x0000


	//----- nvinfo : EIATTR_TCGEN05_2CTA_USED
	.align		4
        /*0028*/ 	.byte	0x01, 0x52
	.zero		2


	//----- nvinfo : EIATTR_MAXREG_COUNT
	.align		4
        /*002c*/ 	.byte	0x03, 0x1b
        /*002e*/ 	.short	0x00ff


	//----- nvinfo : EIATTR_NUM_BARRIERS
	.align		4
        /*0030*/ 	.byte	0x02, 0x4c
        /*0032*/ 	.byte	0x07
	.zero		1


	//----- nvinfo : EIATTR_EXTERNS
	.align		4
        /*0034*/ 	.byte	0x04, 0x0f
        /*0036*/ 	.short	(.L_37 - .L_36)


	//   ....[0]....
	.align		4
.L_36:
        /*0038*/ 	.word	index@(__assertfail)


	//----- nvinfo : EIATTR_MERCURY_ISA_VERSION
	.align		4
.L_37:
        /*003c*/ 	.byte	0x03, 0x5f
        /*003e*/ 	.short	0x0101


	//----- nvinfo : EIATTR_INT_WARP_WIDE_INSTR_OFFSETS
	.align		4
        /*0040*/ 	.byte	0x04, 0x31
        /*0042*/ 	.short	(.L_39 - .L_38)


	//   ....[0]....
.L_38:
        /*0044*/ 	.word	0x00000cb0


	//   ....[1]....
        /*0048*/ 	.word	0x00000d50


	//   ....[2]....
        /*004c*/ 	.word	0x000020c0


	//   ....[3]....
        /*0050*/ 	.word	0x00003f10


	//   ....[4]....
        /*0054*/ 	.word	0x00003f30


	//   ....[5]....
        /*0058*/ 	.word	0x00003f60


	//   ....[6]....
        /*005c*/ 	.word	0x00004890


	//   ....[7]....
        /*0060*/ 	.word	0x00004900


	//   ....[8]....
        /*0064*/ 	.word	0x00004ae0


	//   ....[9]....
        /*0068*/ 	.word	0x00004c40


	//----- nvinfo : EIATTR_COOP_GROUP_MASK_REGIDS
	.align		4
.L_39:
        /*006c*/ 	.byte	0x04, 0x29
        /*006e*/ 	.short	(.L_41 - .L_40)


	//   ....[0]....
.L_40:
        /*0070*/ 	.word	0xffffffff


	//   ....[1]....
        /*0074*/ 	.word	0xffffffff


	//   ....[2]....
        /*0078*/ 	.word	0xffffffff


	//   ....[3]....
        /*007c*/ 	.word	0xffffffff


	//   ....[4]....
        /*0080*/ 	.word	0xffffffff


	//   ....[5]....
        /*0084*/ 	.word	0xffffffff


	//   ....[6]....
        /*0088*/ 	.word	0xffffffff


	//   ....[7]....
        /*008c*/ 	.word	0xffffffff


	//   ....[8]....
        /*0090*/ 	.word	0xffffffff


	//   ....[9]....
        /*0094*/ 	.word	0xffffffff


	//   ....[10]....
        /*0098*/ 	.word	0xffffffff


	//   ....[11]....
        /*009c*/ 	.word	0xffffffff


	//   ....[12]....
        /*00a0*/ 	.word	0xffffffff


	//   ....[13]....
        /*00a4*/ 	.word	0xffffffff


	//----- nvinfo : EIATTR_COOP_GROUP_INSTR_OFFSETS
	.align		4
.L_41:
        /*00a8*/ 	.byte	0x04, 0x28
        /*00aa*/ 	.short	(.L_43 - .L_42)


	//   ....[0]....
.L_42:
        /*00ac*/ 	.word	0x000000c0


	//   ....[1]....
        /*00b0*/ 	.word	0x00000500


	//   ....[2]....
        /*00b4*/ 	.word	0x00000660


	//   ....[3]....
        /*00b8*/ 	.word	0x000007b0


	//   ....[4]....
        /*00bc*/ 	.word	0x000008a0


	//   ....[5]....
        /*00c0*/ 	.word	0x00000a00


	//   ....[6]....
        /*00c4*/ 	.word	0x00000b90


	//   ....[7]....
        /*00c8*/ 	.word	0x00000dd0


	//   ....[8]....
        /*00cc*/ 	.word	0x00001fa0


	//   ....[9]....
        /*00d0*/ 	.word	0x00002cf0


	//   ....[10]....
        /*00d4*/ 	.word	0x000031c0


	//   ....[11]....
        /*00d8*/ 	.word	0x000031f0


	//   ....[12]....
        /*00dc*/ 	.word	0x00003e10


	//   ....[13]....
        /*00e0*/ 	.word	0x00004020


	//----- nvinfo : EIATTR_VRC_CTA_INIT_COUNT
	.align		4
.L_43:
        /*00e4*/ 	.byte	0x02, 0x4a
        /*00e6*/ 	.byte	0x80
	.zero		1


	//----- nvinfo : EIATTR_SYSCALL_OFFSETS
	.align		4
        /*00e8*/ 	.byte	0x04, 0x46
        /*00ea*/ 	.short	(.L_45 - .L_44)


	//   ....[0]....
.L_44:
        /*00ec*/ 	.word	0x00005680


	//   ....[1]....
        /*00f0*/ 	.word	0x000057c0


	//   ....[2]....
        /*00f4*/ 	.word	0x00006020


	//   ....[3]....
        /*00f8*/ 	.word	0x00007620


	//----- nvinfo : EIATTR_MBARRIER_INSTR_OFFSETS
	.align		4
.L_45:
        /*00fc*/ 	.byte	0x04, 0x39
        /*00fe*/ 	.short	(.L_47 - .L_46)


	//   ....[0]....
.L_46:
        /*0100*/ 	.word	0x000005f0
        /*0104*/ 	.word	0x000000ff
        /*0108*/ 	.word	0x00000000
        /*010c*/ 	.short	0x0100
        /*010e*/ 	.byte	0x08
	.zero		1


	//   ....[1]....
        /*0110*/ 	.word	0x00000600
        /*0114*/ 	.word	0x000000ff
        /*0118*/ 	.word	0x00000018
        /*011c*/ 	.short	0x0100
        /*011e*/ 	.byte	0x08
	.zero		1


	//   ....[2]....
        /*0120*/ 	.word	0x00000610
        /*0124*/ 	.word	0x000000ff
        /*0128*/ 	.word	0x00000008
        /*012c*/ 	.short	0x0100
        /*012e*/ 	.byte	0x08
	.zero		1


	//   ....[3]....
        /*0130*/ 	.word	0x00000620
        /*0134*/ 	.word	0x000000ff
        /*0138*/ 	.word	0x00000020
        /*013c*/ 	.short	0x0100
        /*013e*/ 	.byte	0x08
	.zero		1


	//   ....[4]....
        /*0140*/ 	.word	0x00000630
        /*0144*/ 	.word	0x000000ff
        /*0148*/ 	.word	0x00000010
        /*014c*/ 	.short	0x0100
        /*014e*/ 	.byte	0x08
	.zero		1


	//   ....[5]....
        /*0150*/ 	.word	0x00000640
        /*0154*/ 	.word	0x000000ff
        /*0158*/ 	.word	0x00000028
        /*015c*/ 	.short	0x0100
        /*015e*/ 	.byte	0x08
	.zero		1


	//   ....[6]....
        /*0160*/ 	.word	0x00000760
        /*0164*/ 	.word	0x000000ff
        /*0168*/ 	.word	0x00000030
        /*016c*/ 	.short	0x0100
        /*016e*/ 	.byte	0x09
	.zero		1


	//   ....[7]....
        /*0170*/ 	.word	0x00000770
        /*0174*/ 	.word	0x000000ff
        /*0178*/ 	.word	0x00000040
        /*017c*/ 	.short	0x0100
        /*017e*/ 	.byte	0x09
	.zero		1


	//   ....[8]....
        /*0180*/ 	.word	0x00000780
        /*0184*/ 	.word	0x000000ff
        /*0188*/ 	.word	0x00000038
        /*018c*/ 	.short	0x0100
        /*018e*/ 	.byte	0x09
	.zero		1


	//   ....[9]....
        /*0190*/ 	.word	0x00000790
        /*0194*/ 	.word	0x000000ff
        /*0198*/ 	.word	0x00000048
        /*019c*/ 	.short	0x0100
        /*019e*/ 	.byte	0x09
	.zero		1


	//   ....[10]....
        /*01a0*/ 	.word	0x00000870
        /*01a4*/ 	.word	0x000000ff
        /*01a8*/ 	.word	0x00000050
        /*01ac*/ 	.short	0x0100
        /*01ae*/ 	.byte	0x08
	.zero		1


	//   ....[11]....
        /*01b0*/ 	.word	0x00000880
        /*01b4*/ 	.word	0x000000ff
        /*01b8*/ 	.word	0x00000058
        /*01bc*/ 	.short	0x0100
        /*01be*/ 	.byte	0x08
	.zero		1


	//   ....[12]....
        /*01c0*/ 	.word	0x000009b0
        /*01c4*/ 	.word	0x000000ff
        /*01c8*/ 	.word	0x00000060
        /*01cc*/ 	.short	0x0100
        /*01ce*/ 	.byte	0x08
	.zero		1


	//   ....[13]....
        /*01d0*/ 	.word	0x000009c0
        /*01d4*/ 	.word	0x000000ff
        /*01d8*/ 	.word	0x00000070
        /*01dc*/ 	.short	0x0100
        /*01de*/ 	.byte	0x08
	.zero		1


	//   ....[14]....
        /*01e0*/ 	.word	0x000009d0
        /*01e4*/ 	.word	0x000000ff
        /*01e8*/ 	.word	0x00000068
        /*01ec*/ 	.short	0x0100
        /*01ee*/ 	.byte	0x08
	.zero		1


	//   ....[15]....
        /*01f0*/ 	.word	0x000009e0
        /*01f4*/ 	.word	0x000000ff
        /*01f8*/ 	.word	0x00000078
        /*01fc*/ 	.short	0x0100
        /*01fe*/ 	.byte	0x08
	.zero		1


	//   ....[16]....
        /*0200*/ 	.word	0x00000b00
        /*0204*/ 	.word	0x000000ff
        /*0208*/ 	.word	0x00000080
        /*020c*/ 	.short	0x0100
        /*020e*/ 	.byte	0x09
	.zero		1


	//   ....[17]....
        /*0210*/ 	.word	0x00000b10
        /*0214*/ 	.word	0x000000ff
        /*0218*/ 	.word	0x000000a0
        /*021c*/ 	.short	0x0100
        /*021e*/ 	.byte	0x09
	.zero		1


	//   ....[18]....
        /*0220*/ 	.word	0x00000b20
        /*0224*/ 	.word	0x000000ff
        /*0228*/ 	.word	0x00000088
        /*022c*/ 	.short	0x0100
        /*022e*/ 	.byte	0x09
	.zero		1


	//   ....[19]....
        /*0230*/ 	.word	0x00000b30
        /*0234*/ 	.word	0x000000ff
        /*0238*/ 	.word	0x000000a8
        /*023c*/ 	.short	0x0100
        /*023e*/ 	.byte	0x09
	.zero		1


	//   ....[20]....
        /*0240*/ 	.word	0x00000b40
        /*0244*/ 	.word	0x000000ff
        /*0248*/ 	.word	0x00000090
        /*024c*/ 	.short	0x0100
        /*024e*/ 	.byte	0x09
	.zero		1


	//   ....[21]....
        /*0250*/ 	.word	0x00000b50
        /*0254*/ 	.word	0x000000ff
        /*0258*/ 	.word	0x000000b0
        /*025c*/ 	.short	0x0100
        /*025e*/ 	.byte	0x09
	.zero		1


	//   ....[22]....
        /*0260*/ 	.word	0x00000b60
        /*0264*/ 	.word	0x000000ff
        /*0268*/ 	.word	0x00000098
        /*026c*/ 	.short	0x0100
        /*026e*/ 	.byte	0x09
	.zero		1


	//   ....[23]....
        /*0270*/ 	.word	0x00000b70
        /*0274*/ 	.word	0x000000ff
        /*0278*/ 	.word	0x000000b8
        /*027c*/ 	.short	0x0100
        /*027e*/ 	.byte	0x09
	.zero		1


	//   ....[24]....
        /*0280*/ 	.word	0x00000c60
        /*0284*/ 	.word	0x000000ff
        /*0288*/ 	.word	0x000000c0
        /*028c*/ 	.short	0x0100
        /*028e*/ 	.byte	0x08
	.zero		1


	//   ....[25]....
        /*0290*/ 	.word	0x00000c70
        /*0294*/ 	.word	0x000000ff
        /*0298*/ 	.word	0x000000d0
        /*029c*/ 	.short	0x0100
        /*029e*/ 	.byte	0x08
	.zero		1


	//   ....[26]....
        /*02a0*/ 	.word	0x00000c80
        /*02a4*/ 	.word	0x000000ff
        /*02a8*/ 	.word	0x000000c8
        /*02ac*/ 	.short	0x0100
        /*02ae*/ 	.byte	0x08
	.zero		1


	//   ....[27]....
        /*02b0*/ 	.word	0x00000c90
        /*02b4*/ 	.word	0x000000ff
        /*02b8*/ 	.word	0x000000d8
        /*02bc*/ 	.short	0x0100
        /*02be*/ 	.byte	0x08
	.zero		1


	//   ....[28]....
        /*02c0*/ 	.word	0x00000d80
        /*02c4*/ 	.word	0x000000ff
        /*02c8*/ 	.word	0x000000e0
        /*02cc*/ 	.short	0x0100
        /*02ce*/ 	.byte	0x06
	.zero		1


	//   ....[29]....
        /*02d0*/ 	.word	0x000017a0
        /*02d4*/ 	.word	0x00000003
        /*02d8*/ 	.word	0x000000d0
        /*02dc*/ 	.short	0x010a
        /*02de*/ 	.byte	0xff
	.zero		1


	//   ....[30]....
        /*02e0*/ 	.word	0x000017d0
        /*02e4*/ 	.word	0x00000003
        /*02e8*/ 	.word	0x000000c0
        /*02ec*/ 	.short	0x0101
        /*02ee*/ 	.byte	0xff
	.zero		1


	//   ....[31]....
        /*02f0*/ 	.word	0x000018d0
        /*02f4*/ 	.word	0x000000ff
        /*02f8*/ 	.word	0x00000018
        /*02fc*/ 	.short	0x010a
        /*02fe*/ 	.byte	0x08
	.zero		1


	//   ....[32]....
        /*0300*/ 	.word	0x000019a0
        /*0304*/ 	.word	0x000000ff
        /*0308*/ 	.word	0x00000018
        /*030c*/ 	.short	0x010a
        /*030e*/ 	.byte	0x21
	.zero		1


	//   ....[33]....
        /*0310*/ 	.word	0x00001b50
        /*0314*/ 	.word	0x000000ff
        /*0318*/ 	.word	0x00000018
        /*031c*/ 	.short	0x010a
        /*031e*/ 	.byte	0x08
	.zero		1


	//   ....[34]....
        /*0320*/ 	.word	0x00001c50
        /*0324*/ 	.word	0x000000ff
        /*0328*/ 	.word	0x00000058
        /*032c*/ 	.short	0x0101
        /*032e*/ 	.byte	0x04
	.zero		1


	//   ....[35]....
        /*0330*/ 	.word	0x00001c70
        /*0334*/ 	.word	0x000000ff
        /*0338*/ 	.word	0x00000018
        /*033c*/ 	.short	0x010a
        /*033e*/ 	.byte	0x08
	.zero		1


	//   ....[36]....
        /*0340*/ 	.word	0x00001cf0
        /*0344*/ 	.word	0x000000ff
        /*0348*/ 	.word	0x00000018
        /*034c*/ 	.short	0x010a
        /*034e*/ 	.byte	0x11
	.zero		1


	//   ....[37]....
        /*0350*/ 	.word	0x00001e80
        /*0354*/ 	.word	0x000000ff
        /*0358*/ 	.word	0x00000018
        /*035c*/ 	.short	0x010a
        /*035e*/ 	.byte	0x08
	.zero		1


	//   ....[38]....
        /*0360*/ 	.word	0x00001fd0
        /*0364*/ 	.word	0x00000002
        /*0368*/ 	.word	0x00000060
        /*036c*/ 	.short	0x010a
        /*036e*/ 	.byte	0xff
	.zero		1


	//   ....[39]....
        /*0370*/ 	.word	0x00002090
        /*0374*/ 	.word	0x00000002
        /*0378*/ 	.word	0x00000000
        /*037c*/ 	.short	0x0101
        /*037e*/ 	.byte	0xff
	.zero		1


	//   ....[40]....
        /*0380*/ 	.word	0x000025f0
        /*0384*/ 	.word	0x000000ff
        /*0388*/ 	.word	0x00000000
        /*038c*/ 	.short	0x010a
        /*038e*/ 	.byte	0x05
	.zero		1


	//   ....[41]....
        /*0390*/ 	.word	0x00002680
        /*0394*/ 	.word	0x000000ff
        /*0398*/ 	.word	0x00000000
        /*039c*/ 	.short	0x010a
        /*039e*/ 	.byte	0x05
	.zero		1


	//   ....[42]....
        /*03a0*/ 	.word	0x00002720
        /*03a4*/ 	.word	0x00000000
        /*03a8*/ 	.word	0x00000000
        /*03ac*/ 	.short	0x010a
        /*03ae*/ 	.byte	0xff
	.zero		1


	//   ....[43]....
        /*03b0*/ 	.word	0x00002850
        /*03b4*/ 	.word	0x00000000
        /*03b8*/ 	.word	0x000000c0
        /*03bc*/ 	.short	0x010a
        /*03be*/ 	.byte	0xff
	.zero		1


	//   ....[44]....
        /*03c0*/ 	.word	0x000028c0
        /*03c4*/ 	.word	0x00000004
        /*03c8*/ 	.word	0x00000000
        /*03cc*/ 	.short	0x0101
        /*03ce*/ 	.byte	0xff
	.zero		1


	//   ....[45]....
        /*03d0*/ 	.word	0x000028e0
        /*03d4*/ 	.word	0x000000ff
        /*03d8*/ 	.word	0x00000070
        /*03dc*/ 	.short	0x010a
        /*03de*/ 	.byte	0x05
	.zero		1


	//   ....[46]....
        /*03e0*/ 	.word	0x00002a00
        /*03e4*/ 	.word	0x00000000
        /*03e8*/ 	.word	0x00000060
        /*03ec*/ 	.short	0x010a
        /*03ee*/ 	.byte	0xff
	.zero		1


	//   ....[47]....
        /*03f0*/ 	.word	0x00002b00
        /*03f4*/ 	.word	0x00000000
        /*03f8*/ 	.word	0x00000000
        /*03fc*/ 	.short	0x0101
        /*03fe*/ 	.byte	0xff
	.zero		1


	//   ....[48]....
        /*0400*/ 	.word	0x00002b90
        /*0404*/ 	.word	0x000000ff
        /*0408*/ 	.word	0x00000070
        /*040c*/ 	.short	0x0106
        /*040e*/ 	.byte	0x05
	.zero		1


	//   ....[49]....
        /*0410*/ 	.word	0x00002bb0
        /*0414*/ 	.word	0x000000ff
        /*0418*/ 	.word	0x00000070
        /*041c*/ 	.short	0x010a
        /*041e*/ 	.byte	0x05
	.zero		1


	//   ....[50]....
        /*0420*/ 	.word	0x00002c40
        /*0424*/ 	.word	0x000000ff
        /*0428*/ 	.word	0x00000070
        /*042c*/ 	.short	0x0106
        /*042e*/ 	.byte	0x04
	.zero		1


	//   ....[51]....
        /*0430*/ 	.word	0x00002c80
        /*0434*/ 	.word	0x00000000
        /*0438*/ 	.word	0x00000070
        /*043c*/ 	.short	0x010a
        /*043e*/ 	.byte	0xff
	.zero		1


	//   ....[52]....
        /*0440*/ 	.word	0x00002ec0
        /*0444*/ 	.word	0x000000ff
        /*0448*/ 	.word	0x00000008
        /*044c*/ 	.short	0x010a
        /*044e*/ 	.byte	0x06
	.zero		1


	//   ....[53]....
        /*0450*/ 	.word	0x00002ee0
        /*0454*/ 	.word	0x000000ff
        /*0458*/ 	.word	0x00000008
        /*045c*/ 	.short	0x010a
        /*045e*/ 	.byte	0x06
	.zero		1


	//   ....[54]....
        /*0460*/ 	.word	0x00003070
        /*0464*/ 	.word	0x000000ff
        /*0468*/ 	.word	0x00000008
        /*046c*/ 	.short	0x010a
        /*046e*/ 	.byte	0x06
	.zero		1


	//   ....[55]....
        /*0470*/ 	.word	0x00003090
        /*0474*/ 	.word	0x000000ff
        /*0478*/ 	.word	0x00000008
        /*047c*/ 	.short	0x010a
        /*047e*/ 	.byte	0x06
	.zero		1


	//   ....[56]....
        /*0480*/ 	.word	0x00003150
        /*0484*/ 	.word	0x000000ff
        /*0488*/ 	.word	0x00000000
        /*048c*/ 	.short	0x0101
        /*048e*/ 	.byte	0x07
	.zero		1


	//   ....[57]....
        /*0490*/ 	.word	0x00003490
        /*0494*/ 	.word	0x00000000
        /*0498*/ 	.word	0x00000060
        /*049c*/ 	.short	0x010a
        /*049e*/ 	.byte	0xff
	.zero		1


	//   ....[58]....
        /*04a0*/ 	.word	0x00003550
        /*04a4*/ 	.word	0x00000000
        /*04a8*/ 	.word	0x00000000
        /*04ac*/ 	.short	0x0101
        /*04ae*/ 	.byte	0xff
	.zero		1


	//   ....[59]....
        /*04b0*/ 	.word	0x00003610
        /*04b4*/ 	.word	0x000000ff
        /*04b8*/ 	.word	0x00000000
        /*04bc*/ 	.short	0x010a
        /*04be*/ 	.byte	0x08
	.zero		1


	//   ....[60]....
        /*04c0*/ 	.word	0x00003620
        /*04c4*/ 	.word	0x000000ff
        /*04c8*/ 	.word	0x000000a0
        /*04cc*/ 	.short	0x010a
        /*04ce*/ 	.byte	0x09
	.zero		1


	//   ....[61]....
        /*04d0*/ 	.word	0x000036d0
        /*04d4*/ 	.word	0x000000ff
        /*04d8*/ 	.word	0x00000000
        /*04dc*/ 	.short	0x010a
        /*04de*/ 	.byte	0x08
	.zero		1


	//   ....[62]....
        /*04e0*/ 	.word	0x00003800
        /*04e4*/ 	.word	0x000000ff
        /*04e8*/ 	.word	0x00000000
        /*04ec*/ 	.short	0x010a
        /*04ee*/ 	.byte	0x1e
	.zero		1


	//   ....[63]....
        /*04f0*/ 	.word	0x00003b00
        /*04f4*/ 	.word	0x000000ff
        /*04f8*/ 	.word	0x00000000
        /*04fc*/ 	.short	0x010a
        /*04fe*/ 	.byte	0x08
	.zero		1


	//   ....[64]....
        /*0500*/ 	.word	0x00003b90
        /*0504*/ 	.word	0x000000ff
        /*0508*/ 	.word	0x00000000
        /*050c*/ 	.short	0x010a
        /*050e*/ 	.byte	0x08
	.zero		1


	//   ....[65]....
        /*0510*/ 	.word	0x00003c20
        /*0514*/ 	.word	0x000000ff
        /*0518*/ 	.word	0x00000000
        /*051c*/ 	.short	0x010a
        /*051e*/ 	.byte	0x08
	.zero		1


	//   ....[66]....
        /*0520*/ 	.word	0x00003cc0
        /*0524*/ 	.word	0x00000000
        /*0528*/ 	.word	0x00000000
        /*052c*/ 	.short	0x010a
        /*052e*/ 	.byte	0xff
	.zero		1


	//   ....[67]....
        /*0530*/ 	.word	0x00003d00
        /*0534*/ 	.word	0x00000000
        /*0538*/ 	.word	0x00000000
        /*053c*/ 	.short	0x010a
        /*053e*/ 	.byte	0xff
	.zero		1


	//   ....[68]....
        /*0540*/ 	.word	0x00003d70
        /*0544*/ 	.word	0x000000ff
        /*0548*/ 	.word	0x00000000
        /*054c*/ 	.short	0x0101
        /*054e*/ 	.byte	0x05
	.zero		1


	//   ....[69]....
        /*0550*/ 	.word	0x00003db0
        /*0554*/ 	.word	0x000000ff
        /*0558*/ 	.word	0x000000e0
        /*055c*/ 	.short	0x010a
        /*055e*/ 	.byte	0x07
	.zero		1


	//   ....[70]....
        /*0560*/ 	.word	0x00003e00
        /*0564*/ 	.word	0x000000ff
        /*0568*/ 	.word	0x00000000
        /*056c*/ 	.short	0x0101
        /*056e*/ 	.byte	0x05
	.zero		1


	//   ....[71]....
        /*0570*/ 	.word	0x00004230
        /*0574*/ 	.word	0x00000000
        /*0578*/ 	.word	0x00000060
        /*057c*/ 	.short	0x010a
        /*057e*/ 	.byte	0xff
	.zero		1


	//   ....[72]....
        /*0580*/ 	.word	0x000042f0
        /*0584*/ 	.word	0x00000000
        /*0588*/ 	.word	0x00000000
        /*058c*/ 	.short	0x0101
        /*058e*/ 	.byte	0xff
	.zero		1


	//   ....[73]....
        /*0590*/ 	.word	0x00004610
        /*0594*/ 	.word	0x000000ff
        /*0598*/ 	.word	0x00000058
        /*059c*/ 	.short	0x010a
        /*059e*/ 	.byte	0x06
	.zero		1


	//   ....[74]....
        /*05a0*/ 	.word	0x00004800
        /*05a4*/ 	.word	0x000000ff
        /*05a8*/ 	.word	0x00000040
        /*05ac*/ 	.short	0x010a
        /*05ae*/ 	.byte	0x06
	.zero		1


	//   ....[75]....
        /*05b0*/ 	.word	0x000049d0
        /*05b4*/ 	.word	0x000000ff
        /*05b8*/ 	.word	0x00000030
        /*05bc*/ 	.short	0x010b
        /*05be*/ 	.byte	0x06
	.zero		1


	//   ....[76]....
        /*05c0*/ 	.word	0x00004a40
        /*05c4*/ 	.word	0x000000ff
        /*05c8*/ 	.word	0x00000000
        /*05cc*/ 	.short	0x0101
        /*05ce*/ 	.byte	0x08
	.zero		1


	//   ....[77]....
        /*05d0*/ 	.word	0x00004a70
        /*05d4*/ 	.word	0x000000ff
        /*05d8*/ 	.word	0x00000048
        /*05dc*/ 	.short	0x010a
        /*05de*/ 	.byte	0x06
	.zero		1


	//   ....[78]....
        /*05e0*/ 	.word	0x00004c80
        /*05e4*/ 	.word	0x000000ff
        /*05e8*/ 	.word	0x00000038
        /*05ec*/ 	.short	0x010b
        /*05ee*/ 	.byte	0x06
	.zero		1


	//   ....[79]....
        /*05f0*/ 	.word	0x00004ca0
        /*05f4*/ 	.word	0x000000ff
        /*05f8*/ 	.word	0x00000000
        /*05fc*/ 	.short	0x0101
        /*05fe*/ 	.byte	0x0d
	.zero		1


	//   ....[80]....
        /*0600*/ 	.word	0x00004cd0
        /*0604*/ 	.word	0x000000ff
        /*0608*/ 	.word	0x00000040
        /*060c*/ 	.short	0x010a
        /*060e*/ 	.byte	0x06
	.zero		1


	//   ....[81]....
        /*0610*/ 	.word	0x00004d10
        /*0614*/ 	.word	0x00000000
        /*0618*/ 	.word	0x00000048
        /*061c*/ 	.short	0x010a
        /*061e*/ 	.byte	0xff
	.zero		1


	//   ....[82]....
        /*0620*/ 	.word	0x00005050
        /*0624*/ 	.word	0x00000000
        /*0628*/ 	.word	0x00000060
        /*062c*/ 	.short	0x010a
        /*062e*/ 	.byte	0xff
	.zero		1


	//   ....[83]....
        /*0630*/ 	.word	0x00005160
        /*0634*/ 	.word	0x00000000
        /*0638*/ 	.word	0x00000000
        /*063c*/ 	.short	0x0101
        /*063e*/ 	.byte	0xff
	.zero		1


	//   ....[84]....
        /*0640*/ 	.word	0x00005bc0
        /*0644*/ 	.word	0x00000003
        /*0648*/ 	.word	0x00000030
        /*064c*/ 	.short	0x010a
        /*064e*/ 	.byte	0xff
	.zero		1


	//   ....[85]....
        /*0650*/ 	.word	0x00005c00
        /*0654*/ 	.word	0x000000ab
        /*0658*/ 	.word	0x00000080
        /*065c*/ 	.short	0x010a
        /*065e*/ 	.byte	0xff
	.zero		1


	//   ....[86]....
        /*0660*/ 	.word	0x00005d40
        /*0664*/ 	.word	0x00000003
        /*0668*/ 	.word	0x00000030
        /*066c*/ 	.short	0x010a
        /*066e*/ 	.byte	0xff
	.zero		1


	//   ....[87]....
        /*0670*/ 	.word	0x00005e80
        /*0674*/ 	.word	0x00000000
        /*0678*/ 	.word	0x00000000
        /*067c*/ 	.short	0x0101
        /*067e*/ 	.byte	0xff
	.zero		1


	//   ....[88]....
        /*0680*/ 	.word	0x00005f00
        /*0684*/ 	.word	0x000000ab
        /*0688*/ 	.word	0x00000080
        /*068c*/ 	.short	0x010a
        /*068e*/ 	.byte	0xff
	.zero		1


	//   ....[89]....
        /*0690*/ 	.word	0x00007290
        /*0694*/ 	.word	0x0000007c
        /*0698*/ 	.word	0x00000030
        /*069c*/ 	.short	0x010a
        /*069e*/ 	.byte	0xff
	.zero		1


	//   ....[90]....
        /*06a0*/ 	.word	0x00007360
        /*06a4*/ 	.word	0x0000007c
        /*06a8*/ 	.word	0x00000030
        /*06ac*/ 	.short	0x010a
        /*06ae*/ 	.byte	0xff
	.zero		1


	//   ....[91]....
        /*06b0*/ 	.word	0x000074c0
        /*06b4*/ 	.word	0x00000003
        /*06b8*/ 	.word	0x00000000
        /*06bc*/ 	.short	0x0101
        /*06be*/ 	.byte	0xff
	.zero		1


	//   ....[92]....
        /*06c0*/ 	.word	0x000077a0
        /*06c4*/ 	.word	0x000000ab
        /*06c8*/ 	.word	0x00000000
        /*06cc*/ 	.short	0x0101
        /*06ce*/ 	.byte	0xff
	.zero		1


	//   ....[93]....
        /*06d0*/ 	.word	0x00008a10
        /*06d4*/ 	.word	0x00000003
        /*06d8*/ 	.word	0x000000d0
        /*06dc*/ 	.short	0x010a
        /*06de*/ 	.byte	0xff
	.zero		1


	//   ....[94]....
        /*06e0*/ 	.word	0x00008a70
        /*06e4*/ 	.word	0x00000002
        /*06e8*/ 	.word	0x00000018
        /*06ec*/ 	.short	0x010a
        /*06ee*/ 	.byte	0xff
	.zero		1


	//   ....[95]....
        /*06f0*/ 	.word	0x00008ad0
        /*06f4*/ 	.word	0x00000002
        /*06f8*/ 	.word	0x00000018
        /*06fc*/ 	.short	0x010a
        /*06fe*/ 	.byte	0xff
	.zero		1


	//   ....[96]....
        /*0700*/ 	.word	0x00008b20
        /*0704*/ 	.word	0x00000002
        /*0708*/ 	.word	0x00000060
        /*070c*/ 	.short	0x010a
        /*070e*/ 	.byte	0xff
	.zero		1


	//   ....[97]....
        /*0710*/ 	.word	0x00008b80
        /*0714*/ 	.word	0x00000000
        /*0718*/ 	.word	0x00000000
        /*071c*/ 	.short	0x010a
        /*071e*/ 	.byte	0xff
	.zero		1


	//   ....[98]....
        /*0720*/ 	.word	0x00008be0
        /*0724*/ 	.word	0x00000000
        /*0728*/ 	.word	0x00000000
        /*072c*/ 	.short	0x010a
        /*072e*/ 	.byte	0xff
	.zero		1


	//   ....[99]....
        /*0730*/ 	.word	0x00008c30
        /*0734*/ 	.word	0x00000000
        /*0738*/ 	.word	0x000000c0
        /*073c*/ 	.short	0x010a
        /*073e*/ 	.byte	0xff
	.zero		1


	//   ....[100]....
        /*0740*/ 	.word	0x00008c90
        /*0744*/ 	.word	0x00000000
        /*0748*/ 	.word	0x00000070
        /*074c*/ 	.short	0x010a
        /*074e*/ 	.byte	0xff
	.zero		1


	//   ....[101]....
        /*0750*/ 	.word	0x00008ce0
        /*0754*/ 	.word	0x00000000
        /*0758*/ 	.word	0x00000060
        /*075c*/ 	.short	0x010a
        /*075e*/ 	.byte	0xff
	.zero		1


	//   ....[102]....
        /*0760*/ 	.word	0x00008d40
        /*0764*/ 	.word	0x00000000
        /*0768*/ 	.word	0x00000070
        /*076c*/ 	.short	0x010a
        /*076e*/ 	.byte	0xff
	.zero		1


	//   ....[103]....
        /*0770*/ 	.word	0x00008da0
        /*0774*/ 	.word	0x00000004
        /*0778*/ 	.word	0x00000008
        /*077c*/ 	.short	0x010a
        /*077e*/ 	.byte	0xff
	.zero		1


	//   ....[104]....
        /*0780*/ 	.word	0x00008e80
        /*0784*/ 	.word	0x00000002
        /*0788*/ 	.word	0x00000008
        /*078c*/ 	.short	0x010a
        /*078e*/ 	.byte	0xff
	.zero		1


	//   ....[105]....
        /*0790*/ 	.word	0x00008ed0
        /*0794*/ 	.word	0x00000000
        /*0798*/ 	.word	0x00000060
        /*079c*/ 	.short	0x010a
        /*079e*/ 	.byte	0xff
	.zero		1


	//   ....[106]....
        /*07a0*/ 	.word	0x00008f30
        /*07a4*/ 	.word	0x00000000
        /*07a8*/ 	.word	0x000000a0
        /*07ac*/ 	.short	0x010a
        /*07ae*/ 	.byte	0xff
	.zero		1


	//   ....[107]....
        /*07b0*/ 	.word	0x00008f90
        /*07b4*/ 	.word	0x00000000
        /*07b8*/ 	.word	0x00000000
        /*07bc*/ 	.short	0x010a
        /*07be*/ 	.byte	0xff
	.zero		1


	//   ....[108]....
        /*07c0*/ 	.word	0x00008ff0
        /*07c4*/ 	.word	0x00000000
        /*07c8*/ 	.word	0x00000000
        /*07cc*/ 	.short	0x010a
        /*07ce*/ 	.byte	0xff
	.zero		1


	//   ....[109]....
        /*07d0*/ 	.word	0x00009050
        /*07d4*/ 	.word	0x00000000
        /*07d8*/ 	.word	0x00000000
        /*07dc*/ 	.short	0x010a
        /*07de*/ 	.byte	0xff
	.zero		1


	//   ....[110]....
        /*07e0*/ 	.word	0x000090b0
        /*07e4*/ 	.word	0x00000000
        /*07e8*/ 	.word	0x00000000
        /*07ec*/ 	.short	0x010a
        /*07ee*/ 	.byte	0xff
	.zero		1


	//   ....[111]....
        /*07f0*/ 	.word	0x00009110
        /*07f4*/ 	.word	0x00000000
        /*07f8*/ 	.word	0x000000e0
        /*07fc*/ 	.short	0x010a
        /*07fe*/ 	.byte	0xff
	.zero		1


	//   ....[112]....
        /*0800*/ 	.word	0x00009160
        /*0804*/ 	.word	0x00000000
        /*0808*/ 	.word	0x00000060
        /*080c*/ 	.short	0x010a
        /*080e*/ 	.byte	0xff
	.zero		1


	//   ....[113]....
        /*0810*/ 	.word	0x000091c0
        /*0814*/ 	.word	0x00000000
        /*0818*/ 	.word	0x00000058
        /*081c*/ 	.short	0x010a
        /*081e*/ 	.byte	0xff
	.zero		1


	//   ....[114]....
        /*0820*/ 	.word	0x00009220
        /*0824*/ 	.word	0x00000003
        /*0828*/ 	.word	0x00000040
        /*082c*/ 	.short	0x010a
        /*082e*/ 	.byte	0xff
	.zero		1


	//   ....[115]....
        /*0830*/ 	.word	0x00009280
        /*0834*/ 	.word	0x00000003
        /*0838*/ 	.word	0x00000048
        /*083c*/ 	.short	0x010a
        /*083e*/ 	.byte	0xff
	.zero		1


	//   ....[116]....
        /*0840*/ 	.word	0x000092e0
        /*0844*/ 	.word	0x00000000
        /*0848*/ 	.word	0x00000040
        /*084c*/ 	.short	0x010a
        /*084e*/ 	.byte	0xff
	.zero		1


	//   ....[117]....
        /*0850*/ 	.word	0x00009330
        /*0854*/ 	.word	0x00000000
        /*0858*/ 	.word	0x00000060
        /*085c*/ 	.short	0x010a
        /*085e*/ 	.byte	0xff
	.zero		1


	//   ....[118]....
        /*0860*/ 	.word	0x00009380
        /*0864*/ 	.word	0x00000003
        /*0868*/ 	.word	0x00000030
        /*086c*/ 	.short	0x010a
        /*086e*/ 	.byte	0xff
	.zero		1


	//   ....[119]....
        /*0870*/ 	.word	0x000093d0
        /*0874*/ 	.word	0x000000ab
        /*0878*/ 	.word	0x00000080
        /*087c*/ 	.short	0x010a
        /*087e*/ 	.byte	0xff
	.zero		1


	//   ....[120]....
        /*0880*/ 	.word	0x00009420
        /*0884*/ 	.word	0x0000007c
        /*0888*/ 	.word	0x00000030
        /*088c*/ 	.short	0x010a
        /*088e*/ 	.byte	0xff
	.zero		1


	//----- nvinfo : EIATTR_NUM_MBARRIERS
	.align		4
.L_47:
        /*0890*/ 	.byte	0x03, 0x38
        /*0892*/ 	.short	0x001d


	//----- nvinfo : EIATTR_EXIT_INSTR_OFFSETS
	.align		4
        /*0894*/ 	.byte	0x04, 0x1c
        /*0896*/ 	.short	(.L_49 - .L_48)


	//   ....[0]....
.L_48:
        /*0898*/ 	.word	0x00002750


	//   ....[1]....
        /*089c*/ 	.word	0x00002c50


	//   ....[2]....
        /*08a0*/ 	.word	0x00002cb0


	//   ....[3]....
        /*08a4*/ 	.word	0x00004030


	//   ....[4]....
        /*08a8*/ 	.word	0x00004d40


	//   ....[5]....
        /*08ac*/ 	.word	0x00004d80


	//   ....[6]....
        /*08b0*/ 	.word	0x00008a00


	//----- nvinfo : EIATTR_MAX_THREADS
	.align		4
.L_49:
        /*08b4*/ 	.byte	0x04, 0x05
        /*08b6*/ 	.short	(.L_51 - .L_50)
.L_50:
        /*08b8*/ 	.word	0x00000100
        /*08bc*/ 	.word	0x00000001
        /*08c0*/ 	.word	0x00000001


	//----- nvinfo : EIATTR_CRS_STACK_SIZE
	.align		4
.L_51:
        /*08c4*/ 	.byte	0x04, 0x1e
        /*08c6*/ 	.short	(.L_53 - .L_52)
.L_52:
        /*08c8*/ 	.word	0x00000000


	//----- nvinfo : EIATTR_CBANK_PARAM_SIZE
	.align		4
.L_53:
        /*08cc*/ 	.byte	0x03, 0x19
        /*08ce*/ 	.short	0x0800


	//----- nvinfo : EIATTR_PARAM_CBANK
	.align		4
        /*08d0*/ 	.byte	0x04, 0x0a
        /*08d2*/ 	.short	(.L_55 - .L_54)
	.align		4
.L_54:
        /*08d4*/ 	.word	index@(.nv.constant0._ZN7cutlass13device_kernelINS_4gemm6kernel13GemmUniversalIN4cute5tupleIJiiiiEEENS1_10collective13CollectiveMmaINS1_35MainloopSm100TmaUmmaWarpSpecializedILi3ELi2ELi4ENS5_IJNS4_1CILi2EEENSA_ILi1EEESC_EEEEENS5_IJNSA_ILi256EEENSA_ILi128EEESG_EEEaNS5_IJlSC_lEEEaSI_NS4_8TiledMMAINS4_8MMA_AtomIJNS4_21SM100_MMA_S8_2x1SM_SSIaaiLi256ELi128ELNS4_4UMMA5MajorE0ELSN_0ELNSM_8SaturateE0EEEEEENS4_6LayoutINS5_IJSC_SC_SC_EEENS5_IJNSA_ILi0EEEST_ST_EEEEENS5_IJNS4_10UnderscoreESW_SW_EEEEENS4_18SM100_TMA_2SM_LOADENS4_14ComposedLayoutINS4_7SwizzleILi3ELi4ELi3EEENS4_18smem_ptr_flag_bitsILi8EEENSR_INS5_IJNSA_ILi8EEESG_EEENS5_IJSG_SC_EEEEEEEvNS4_8identityESZ_S19_vS1A_EENS_8epilogue10collective18CollectiveEpilogueINS1C_23Sm100TmaWarpSpecializedILi2ELi2ELi64ELb0ELb0EEEJNS5_IJSG_SG_SG_EEENS5_IJNSR_ISG_SC_EENSR_INSA_ILi64EEESC_EEEEEaSI_aSI_NS1C_6fusion15FusionCallbacksIS1G_NS1M_17LinearCombinationIaiaiLNS_15FloatRoundStyleE2EEES1H_S1L_JEEENS4_5SM1004TMEM4LOAD26SM100_TMEM_LOAD_32dp32b64xENS4_13SM90_TMA_LOADENS10_INS11_ILi2ELi4ELi3EEES14_NSR_INS5_IJS15_S1J_EEENS5_IJS1J_SC_EEEEEEENS4_39AutoVectorizingCopyWithAssumedAlignmentILi128EEENS4_14SM90_TMA_STOREES21_S23_S23_EEEvvEEEEvNT_6ParamsE)
        /*08d8*/ 	.short	0x0380
        /*08da*/ 	.short	0x0800


	//----- nvinfo : EIATTR_SW_WAR
	.align		4
.L_55:
        /*08dc*/ 	.byte	0x04, 0x36
        /*08de*/ 	.short	(.L_57 - .L_56)
.L_56:
        /*08e0*/ 	.word	0x00000008
.L_57:


//--------------------- .nv.callgraph             --------------------------
	.section	.nv.callgraph,"",@"SHT_CUDA_CALLGRAPH"
	.align	4
	.sectionentsize	8
	.align		4
        /*0000*/ 	.word	0x00000000
	.align		4
        /*0004*/ 	.word	0xffffffff
	.align		4
        /*0008*/ 	.word	index@(_ZN7cutlass13device_kernelINS_4gemm6kernel13GemmUniversalIN4cute5tupleIJiiiiEEENS1_10collective13CollectiveMmaINS1_35MainloopSm100TmaUmmaWarpSpecializedILi3ELi2ELi4ENS5_IJNS4_1CILi2EEENSA_ILi1EEESC_EEEEENS5_IJNSA_ILi256EEENSA_ILi128EEESG_EEEaNS5_IJlSC_lEEEaSI_NS4_8TiledMMAINS4_8MMA_AtomIJNS4_21SM100_MMA_S8_2x1SM_SSIaaiLi256ELi128ELNS4_4UMMA5MajorE0ELSN_0ELNSM_8SaturateE0EEEEEENS4_6LayoutINS5_IJSC_SC_SC_EEENS5_IJNSA_ILi0EEEST_ST_EEEEENS5_IJNS4_10UnderscoreESW_SW_EEEEENS4_18SM100_TMA_2SM_LOADENS4_14ComposedLayoutINS4_7SwizzleILi3ELi4ELi3EEENS4_18smem_ptr_flag_bitsILi8EEENSR_INS5_IJNSA_ILi8EEESG_EEENS5_IJSG_SC_EEEEEEEvNS4_8identityESZ_S19_vS1A_EENS_8epilogue10collective18CollectiveEpilogueINS1C_23Sm100TmaWarpSpecializedILi2ELi2ELi64ELb0ELb0EEEJNS5_IJSG_SG_SG_EEENS5_IJNSR_ISG_SC_EENSR_INSA_ILi64EEESC_EEEEEaSI_aSI_NS1C_6fusion15FusionCallbacksIS1G_NS1M_17LinearCombinationIaiaiLNS_15FloatRoundStyleE2EEES1H_S1L_JEEENS4_5SM1004TMEM4LOAD26SM100_TMEM_LOAD_32dp32b64xENS4_13SM90_TMA_LOADENS10_INS11_ILi2ELi4ELi3EEES14_NSR_INS5_IJS15_S1J_EEENS5_IJS1J_SC_EEEEEEENS4_39AutoVectorizingCopyWithAssumedAlignmentILi128EEENS4_14SM90_TMA_STOREES21_S23_S23_EEEvvEEEEvNT_6ParamsE)
	.align		4
        /*000c*/ 	.word	index@(__assertfail)
	.align		4
        /*0010*/ 	.word	0x00000000
	.align		4
        /*0014*/ 	.word	0xfffffffe
	.align		4
        /*0018*/ 	.word	0x00000000
	.align		4
        /*001c*/ 	.word	0xfffffffd
	.align		4
        /*0020*/ 	.word	0x00000000
	.align		4
        /*0024*/ 	.word	0xfffffffc


//--------------------- .nv.constant4             --------------------------
	.section	.nv.constant4,"a",@progbits
	.align	8
	.align		8
.nv.constant4:
        /*0000*/ 	.dword	__assertfail
	.align		8
        /*0008*/ 	.dword	__unnamed_1
	.align		8
        /*0010*/ 	.dword	__unnamed_2
	.align		8
        /*0018*/ 	.dword	_ZN40_INTERNAL_e84d7f84_4_k_cu_379b7f6e_105684cuda3std3__45__cpo5beginE
	.align		8
        /*0020*/ 	.dword	_ZN40_INTERNAL_e84d7f84_4_k_cu_379b7f6e_105684cuda3std3__45__cpo3endE
	.align		8
        /*0028*/ 	.dword	_ZN40_INTERNAL_e84d7f84_4_k_cu_379b7f6e_105684cuda3std3__45__cpo6cbeginE
	.align		8
        /*0030*/ 	.dword	_ZN40_INTERNAL_e84d7f84_4_k_cu_379b7f6e_105684cuda3std3__45__cpo4cendE
	.align		8
        /*0038*/ 	.dword	_ZN40_INTERNAL_e84d7f84_4_k_cu_379b7f6e_105684cuda3std3__442_GLOBAL__N__e84d7f84_4_k_cu_379b7f6e_105686ignoreE
	.align		8
        /*0040*/ 	.dword	_ZN40_INTERNAL_e84d7f84_4_k_cu_379b7f6e_105684cuda3std3__419piecewise_constructE
	.align		8
        /*0048*/ 	.dword	_ZN40_INTERNAL_e84d7f84_4_k_cu_379b7f6e_105684cuda3std3__48in_placeE
	.align		8
        /*0050*/ 	.dword	_ZN40_INTERNAL_e84d7f84_4_k_cu_379b7f6e_105684cuda3std6ranges3__45__cpo4swapE
	.align		8
        /*0058*/ 	.dword	_ZN40_INTERNAL_e84d7f84_4_k_cu_379b7f6e_105684cuda3std6ranges3__45__cpo9iter_moveE
	.align		8
        /*0060*/ 	.dword	_ZN40_INTERNAL_e84d7f84_4_k_cu_379b7f6e_105684cute7productE
	.align		8
        /*0068*/ 	.dword	_ZN40_INTERNAL_e84d7f84_4_k_cu_379b7f6e_105684cute1_E
	.align		8
        /*0070*/ 	.dword	$str$25
	.align		8
        /*0078*/ 	.dword	$str$26
	.align		8
        /*0080*/ 	.dword	$str$27
	.align		8
        /*0088*/ 	.dword	$str$28


//--------------------- .text._ZN7cutlass13device_kernelINS_4gemm6kernel13GemmUniversalIN4cute5tupleIJiiiiEEENS1_10collective13CollectiveMmaINS1_35MainloopSm100TmaUmmaWarpSpecializedILi3ELi2ELi4ENS5_IJNS4_1CILi2EEENSA_ILi1EEESC_EEEEENS5_IJNSA_ILi256EEENSA_ILi128EEESG_EEEaNS5_IJlSC_lEEEaSI_NS4_8TiledMMAINS4_8MMA_AtomIJNS4_21SM100_MMA_S8_2x1SM_SSIaaiLi256ELi128ELNS4_4UMMA5MajorE0ELSN_0ELNSM_8SaturateE0EEEEEENS4_6LayoutINS5_IJSC_SC_SC_EEENS5_IJNSA_ILi0EEEST_ST_EEEEENS5_IJNS4_10UnderscoreESW_SW_EEEEENS4_18SM100_TMA_2SM_LOADENS4_14ComposedLayoutINS4_7SwizzleILi3ELi4ELi3EEENS4_18smem_ptr_flag_bitsILi8EEENSR_INS5_IJNSA_ILi8EEESG_EEENS5_IJSG_SC_EEEEEEEvNS4_8identityESZ_S19_vS1A_EENS_8epilogue10collective18CollectiveEpilogueINS1C_23Sm100TmaWarpSpecializedILi2ELi2ELi64ELb0ELb0EEEJNS5_IJSG_SG_SG_EEENS5_IJNSR_ISG_SC_EENSR_INSA_ILi64EEESC_EEEEEaSI_aSI_NS1C_6fusion15FusionCallbacksIS1G_NS1M_17LinearCombinationIaiaiLNS_15FloatRoundStyleE2EEES1H_S1L_JEEENS4_5SM1004TMEM4LOAD26SM100_TMEM_LOAD_32dp32b64xENS4_13SM90_TMA_LOADENS10_INS11_ILi2ELi4ELi3EEES14_NSR_INS5_IJS15_S1J_EEENS5_IJS1J_SC_EEEEEEENS4_39AutoVectorizingCopyWithAssumedAlignmentILi128EEENS4_14SM90_TMA_STOREES21_S23_S23_EEEvvEEEEvNT_6ParamsE --------------------------
	.section	.text._ZN7cutlass13device_kernelINS_4gemm6kernel13GemmUniversalIN4cute5tupleIJiiiiEEENS1_10collective13CollectiveMmaINS1_35MainloopSm100TmaUmmaWarpSpecializedILi3ELi2ELi4ENS5_IJNS4_1CILi2EEENSA_ILi1EEESC_EEEEENS5_IJNSA_ILi256EEENSA_ILi128EEESG_EEEaNS5_IJlSC_lEEEaSI_NS4_8TiledMMAINS4_8MMA_AtomIJNS4_21SM100_MMA_S8_2x1SM_SSIaaiLi256ELi128ELNS4_4UMMA5MajorE0ELSN_0ELNSM_8SaturateE0EEEEEENS4_6LayoutINS5_IJSC_SC_SC_EEENS5_IJNSA_ILi0EEEST_ST_EEEEENS5_IJNS4_10UnderscoreESW_SW_EEEEENS4_18SM100_TMA_2SM_LOADENS4_14ComposedLayoutINS4_7SwizzleILi3ELi4ELi3EEENS4_18smem_ptr_flag_bitsILi8EEENSR_INS5_IJNSA_ILi8EEESG_EEENS5_IJSG_SC_EEEEEEEvNS4_8identityESZ_S19_vS1A_EENS_8epilogue10collective18CollectiveEpilogueINS1C_23Sm100TmaWarpSpecializedILi2ELi2ELi64ELb0ELb0EEEJNS5_IJSG_SG_SG_EEENS5_IJNSR_ISG_SC_EENSR_INSA_ILi64EEESC_EEEEEaSI_aSI_NS1C_6fusion15FusionCallbacksIS1G_NS1M_17LinearCombinationIaiaiLNS_15FloatRoundStyleE2EEES1H_S1L_JEEENS4_5SM1004TMEM4LOAD26SM100_TMEM_LOAD_32dp32b64xENS4_13SM90_TMA_LOADENS10_INS11_ILi2ELi4ELi3EEES14_NSR_INS5_IJS15_S1J_EEENS5_IJS1J_SC_EEEEEEENS4_39AutoVectorizingCopyWithAssumedAlignmentILi128EEENS4_14SM90_TMA_STOREES21_S23_S23_EEEvvEEEEvNT_6ParamsE,"ax",@progbits
	.align	128
.text._ZN7cutlass13device_kernelINS_4gemm6kernel13GemmUniversalIN4cute5tupleIJiiiiEEENS1_10collective13CollectiveMmaINS1_35MainloopSm100TmaUmmaWarpSpecializedILi3ELi2ELi4ENS5_IJNS4_1CILi2EEENSA_ILi1EEESC_EEEEENS5_IJNSA_ILi256EEENSA_ILi128EEESG_EEEaNS5_IJlSC_lEEEaSI_NS4_8TiledMMAINS4_8MMA_AtomIJNS4_21SM100_MMA_S8_2x1SM_SSIaaiLi256ELi128ELNS4_4UMMA5MajorE0ELSN_0ELNSM_8SaturateE0EEEEEENS4_6LayoutINS5_IJSC_SC_SC_EEENS5_IJNSA_ILi0EEEST_ST_EEEEENS5_IJNS4_10UnderscoreESW_SW_EEEEENS4_18SM100_TMA_2SM_LOADENS4_14ComposedLayoutINS4_7SwizzleILi3ELi4ELi3EEENS4_18smem_ptr_flag_bitsILi8EEENSR_INS5_IJNSA_ILi8EEESG_EEENS5_IJSG_SC_EEEEEEEvNS4_8identityESZ_S19_vS1A_EENS_8epilogue10collective18CollectiveEpilogueINS1C_23Sm100TmaWarpSpecializedILi2ELi2ELi64ELb0ELb0EEEJNS5_IJSG_SG_SG_EEENS5_IJNSR_ISG_SC_EENSR_INSA_ILi64EEESC_EEEEEaSI_aSI_NS1C_6fusion15FusionCallbacksIS1G_NS1M_17LinearCombinationIaiaiLNS_15FloatRoundStyleE2EEES1H_S1L_JEEENS4_5SM1004TMEM4LOAD26SM100_TMEM_LOAD_32dp32b64xENS4_13SM90_TMA_LOADENS10_INS11_ILi2ELi4ELi3EEES14_NSR_INS5_IJS15_S1J_EEENS5_IJS1J_SC_EEEEEEENS4_39AutoVectorizingCopyWithAssumedAlignmentILi128EEENS4_14SM90_TMA_STOREES21_S23_S23_EEEvvEEEEvNT_6ParamsE:
        .type           _ZN7cutlass13device_kernelINS_4gemm6kernel13GemmUniversalIN4cute5tupleIJiiiiEEENS1_10collective13CollectiveMmaINS1_35MainloopSm100TmaUmmaWarpSpecializedILi3ELi2ELi4ENS5_IJNS4_1CILi2EEENSA_ILi1EEESC_EEEEENS5_IJNSA_ILi256EEENSA_ILi128EEESG_EEEaNS5_IJlSC_lEEEaSI_NS4_8TiledMMAINS4_8MMA_AtomIJNS4_21SM100_MMA_S8_2x1SM_SSIaaiLi256ELi128ELNS4_4UMMA5MajorE0ELSN_0ELNSM_8SaturateE0EEEEEENS4_6LayoutINS5_IJSC_SC_SC_EEENS5_IJNSA_ILi0EEEST_ST_EEEEENS5_IJNS4_10UnderscoreESW_SW_EEEEENS4_18SM100_TMA_2SM_LOADENS4_14ComposedLayoutINS4_7SwizzleILi3ELi4ELi3EEENS4_18smem_ptr_flag_bitsILi8EEENSR_INS5_IJNSA_ILi8EEESG_EEENS5_IJSG_SC_EEEEEEEvNS4_8identityESZ_S19_vS1A_EENS_8epilogue10collective18CollectiveEpilogueINS1C_23Sm100TmaWarpSpecializedILi2ELi2ELi64ELb0ELb0EEEJNS5_IJSG_SG_SG_EEENS5_IJNSR_ISG_SC_EENSR_INSA_ILi64EEESC_EEEEEaSI_aSI_NS1C_6fusion15FusionCallbacksIS1G_NS1M_17LinearCombinationIaiaiLNS_15FloatRoundStyleE2EEES1H_S1L_JEEENS4_5SM1004TMEM4LOAD26SM100_TMEM_LOAD_32dp32b64xENS4_13SM90_TMA_LOADENS10_INS11_ILi2ELi4ELi3EEES14_NSR_INS5_IJS15_S1J_EEENS5_IJS1J_SC_EEEEEEENS4_39AutoVectorizingCopyWithAssumedAlignmentILi128EEENS4_14SM90_TMA_STOREES21_S23_S23_EEEvvEEEEvNT_6ParamsE,@function
        .size           _ZN7cutlass13device_kernelINS_4gemm6kernel13GemmUniversalIN4cute5tupleIJiiiiEEENS1_10collective13CollectiveMmaINS1_35MainloopSm100TmaUmmaWarpSpecializedILi3ELi2ELi4ENS5_IJNS4_1CILi2EEENSA_ILi1EEESC_EEEEENS5_IJNSA_ILi256EEENSA_ILi128EEESG_EEEaNS5_IJlSC_lEEEaSI_NS4_8TiledMMAINS4_8MMA_AtomIJNS4_21SM100_MMA_S8_2x1SM_SSIaaiLi256ELi128ELNS4_4UMMA5MajorE0ELSN_0ELNSM_8SaturateE0EEEEEENS4_6LayoutINS5_IJSC_SC_SC_EEENS5_IJNSA_ILi0EEEST_ST_EEEEENS5_IJNS4_10UnderscoreESW_SW_EEEEENS4_18SM100_TMA_2SM_LOADENS4_14ComposedLayoutINS4_7SwizzleILi3ELi4ELi3EEENS4_18smem_ptr_flag_bitsILi8EEENSR_INS5_IJNSA_ILi8EEESG_EEENS5_IJSG_SC_EEEEEEEvNS4_8identityESZ_S19_vS1A_EENS_8epilogue10collective18CollectiveEpilogueINS1C_23Sm100TmaWarpSpecializedILi2ELi2ELi64ELb0ELb0EEEJNS5_IJSG_SG_SG_EEENS5_IJNSR_ISG_SC_EENSR_INSA_ILi64EEESC_EEEEEaSI_aSI_NS1C_6fusion15FusionCallbacksIS1G_NS1M_17LinearCombinationIaiaiLNS_15FloatRoundStyleE2EEES1H_S1L_JEEENS4_5SM1004TMEM4LOAD26SM100_TMEM_LOAD_32dp32b64xENS4_13SM90_TMA_LOADENS10_INS11_ILi2ELi4ELi3EEES14_NSR_INS5_IJS15_S1J_EEENS5_IJS1J_SC_EEEEEEENS4_39AutoVectorizingCopyWithAssumedAlignmentILi128EEENS4_14SM90_TMA_STOREES21_S23_S23_EEEvvEEEEvNT_6ParamsE,(.L_x_160 - _ZN7cutlass13device_kernelINS_4gemm6kernel13GemmUniversalIN4cute5tupleIJiiiiEEENS1_10collective13CollectiveMmaINS1_35MainloopSm100TmaUmmaWarpSpecializedILi3ELi2ELi4ENS5_IJNS4_1CILi2EEENSA_ILi1EEESC_EEEEENS5_IJNSA_ILi256EEENSA_ILi128EEESG_EEEaNS5_IJlSC_lEEEaSI_NS4_8TiledMMAINS4_8MMA_AtomIJNS4_21SM100_MMA_S8_2x1SM_SSIaaiLi256ELi128ELNS4_4UMMA5MajorE0ELSN_0ELNSM_8SaturateE0EEEEEENS4_6LayoutINS5_IJSC_SC_SC_EEENS5_IJNSA_ILi0EEEST_ST_EEEEENS5_IJNS4_10UnderscoreESW_SW_EEEEENS4_18SM100_TMA_2SM_LOADENS4_14ComposedLayoutINS4_7SwizzleILi3ELi4ELi3EEENS4_18smem_ptr_flag_bitsILi8EEENSR_INS5_IJNSA_ILi8EEESG_EEENS5_IJSG_SC_EEEEEEEvNS4_8identityESZ_S19_vS1A_EENS_8epilogue10collective18CollectiveEpilogueINS1C_23Sm100TmaWarpSpecializedILi2ELi2ELi64ELb0ELb0EEEJNS5_IJSG_SG_SG_EEENS5_IJNSR_ISG_SC_EENSR_INSA_ILi64EEESC_EEEEEaSI_aSI_NS1C_6fusion15FusionCallbacksIS1G_NS1M_17LinearCombinationIaiaiLNS_15FloatRoundStyleE2EEES1H_S1L_JEEENS4_5SM1004TMEM4LOAD26SM100_TMEM_LOAD_32dp32b64xENS4_13SM90_TMA_LOADENS10_INS11_ILi2ELi4ELi3EEES14_NSR_INS5_IJS15_S1J_EEENS5_IJS1J_SC_EEEEEEENS4_39AutoVectorizingCopyWithAssumedAlignmentILi128EEENS4_14SM90_TMA_STOREES21_S23_S23_EEEvvEEEEvNT_6ParamsE)
        .other          _ZN7cutlass13device_kernelINS_4gemm6kernel13GemmUniversalIN4cute5tupleIJiiiiEEENS1_10collective13CollectiveMmaINS1_35MainloopSm100TmaUmmaWarpSpecializedILi3ELi2ELi4ENS5_IJNS4_1CILi2EEENSA_ILi1EEESC_EEEEENS5_IJNSA_ILi256EEENSA_ILi128EEESG_EEEaNS5_IJlSC_lEEEaSI_NS4_8TiledMMAINS4_8MMA_AtomIJNS4_21SM100_MMA_S8_2x1SM_SSIaaiLi256ELi128ELNS4_4UMMA5MajorE0ELSN_0ELNSM_8SaturateE0EEEEEENS4_6LayoutINS5_IJSC_SC_SC_EEENS5_IJNSA_ILi0EEEST_ST_EEEEENS5_IJNS4_10UnderscoreESW_SW_EEEEENS4_18SM100_TMA_2SM_LOADENS4_14ComposedLayoutINS4_7SwizzleILi3ELi4ELi3EEENS4_18smem_ptr_flag_bitsILi8EEENSR_INS5_IJNSA_ILi8EEESG_EEENS5_IJSG_SC_EEEEEEEvNS4_8identityESZ_S19_vS1A_EENS_8epilogue10collective18CollectiveEpilogueINS1C_23Sm100TmaWarpSpecializedILi2ELi2ELi64ELb0ELb0EEEJNS5_IJSG_SG_SG_EEENS5_IJNSR_ISG_SC_EENSR_INSA_ILi64EEESC_EEEEEaSI_aSI_NS1C_6fusion15FusionCallbacksIS1G_NS1M_17LinearCombinationIaiaiLNS_15FloatRoundStyleE2EEES1H_S1L_JEEENS4_5SM1004TMEM4LOAD26SM100_TMEM_LOAD_32dp32b64xENS4_13SM90_TMA_LOADENS10_INS11_ILi2ELi4ELi3EEES14_NSR_INS5_IJS15_S1J_EEENS5_IJS1J_SC_EEEEEEENS4_39AutoVectorizingCopyWithAssumedAlignmentILi128EEENS4_14SM90_TMA_STOREES21_S23_S23_EEEvvEEEEvNT_6ParamsE,@"STO_CUDA_ENTRY STV_DEFAULT"
_ZN7cutlass13device_kernelINS_4gemm6kernel13GemmUniversalIN4cute5tupleIJiiiiEEENS1_10collective13CollectiveMmaINS1_35MainloopSm100TmaUmmaWarpSpecializedILi3ELi2ELi4ENS5_IJNS4_1CILi2EEENSA_ILi1EEESC_EEEEENS5_IJNSA_ILi256EEENSA_ILi128EEESG_EEEaNS5_IJlSC_lEEEaSI_NS4_8TiledMMAINS4_8MMA_AtomIJNS4_21SM100_MMA_S8_2x1SM_SSIaaiLi256ELi128ELNS4_4UMMA5MajorE0ELSN_0ELNSM_8SaturateE0EEEEEENS4_6LayoutINS5_IJSC_SC_SC_EEENS5_IJNSA_ILi0EEEST_ST_EEEEENS5_IJNS4_10UnderscoreESW_SW_EEEEENS4_18SM100_TMA_2SM_LOADENS4_14ComposedLayoutINS4_7SwizzleILi3ELi4ELi3EEENS4_18smem_ptr_flag_bitsILi8EEENSR_INS5_IJNSA_ILi8EEESG_EEENS5_IJSG_SC_EEEEEEEvNS4_8identityESZ_S19_vS1A_EENS_8epilogue10collective18CollectiveEpilogueINS1C_23Sm100TmaWarpSpecializedILi2ELi2ELi64ELb0ELb0EEEJNS5_IJSG_SG_SG_EEENS5_IJNSR_ISG_SC_EENSR_INSA_ILi64EEESC_EEEEEaSI_aSI_NS1C_6fusion15FusionCallbacksIS1G_NS1M_17LinearCombinationIaiaiLNS_15FloatRoundStyleE2EEES1H_S1L_JEEENS4_5SM1004TMEM4LOAD26SM100_TMEM_LOAD_32dp32b64xENS4_13SM90_TMA_LOADENS10_INS11_ILi2ELi4ELi3EEES14_NSR_INS5_IJS15_S1J_EEENS5_IJS1J_SC_EEEEEEENS4_39AutoVectorizingCopyWithAssumedAlignmentILi128EEENS4_14SM90_TMA_STOREES21_S23_S23_EEEvvEEEEvNT_6ParamsE:
[----:B------:R-:W1:Y:S01]  /*0000*/  LDC R1, c[0x0][0x37c] ;  /* 0x0000df00ff017b82 */ /* 0x000e620000000800 */
[----:B------:R-:W2:Y:S01]  /*0010*/  S2R R169, SR_TID.X ;  /* 0x0000000000a97919 */ /* 0x000ea20000002100 */
[----:B------:R-:W3:Y:S06]  /*0020*/  LDCU.64 UR6, c[0x0][0x890] ;  /* 0x00011200ff0677ac */ /* 0x000eec0008000a00 */
[----:B------:R-:W4:Y:S01]  /*0030*/  S2UR UR37, SR_CgaCtaId ;  /* 0x00000000002579c3 */ /* 0x000f220000008800 */
[----:B------:R-:W-:Y:S02]  /*0040*/  PRMT R153, RZ, 0x7610, R153 ;  /* 0x00007610ff997816 */ /* 0x000fe40000000099 */
[----:B------:R-:W-:Y:S01]  /*0050*/  ELECT P1, URZ, PT ;  /* 0x0000000000ff782f */ /* 0x000fe20003820000 */
[----:B------:R-:W1:Y:S01]  /*0060*/  LDCU.64 UR46, c[0x0][0x358] ;  /* 0x00006b00ff2e77ac */ /* 0x000e620008000a00 */
[----:B---3--:R-:W-:-:S04]  /*0070*/  UISETP.NE.U32.AND UP0, UPT, UR6, URZ, UPT ;  /* 0x000000ff0600728c */ /* 0x008fc8000bf05070 */
[----:B------:R-:W-:Y:S02]  /*0080*/  UISETP.NE.AND.EX UP0, UPT, UR7, URZ, UPT, UP0 ;  /* 0x000000ff0700728c */ /* 0x000fe4000bf05300 */
[----:B----4-:R-:W-:Y:S02]  /*0090*/  ULOP3.LUT UR5, UR37, 0x1, URZ, 0xc0, !UPT ;  /* 0x0000000125057892 */ /* 0x010fe4000f8ec0ff */
[----:B------:R-:W-:Y:S01]  /*00a0*/  ULOP3.LUT UR4, UR37, 0x1, URZ, 0x3c, !UPT ;  /* 0x0000000125047892 */ /* 0x000fe2000f8e3cff */
[----:B--2---:R-:W-:-:S05]  /*00b0*/  SHF.R.U32.HI R156, RZ, 0x5, R169 ;  /* 0x00000005ff9c7819 */ /* 0x004fca00000116a9 */
[----:B------:R-:W2:Y:S02]  /*00c0*/  SHFL.IDX PT, R0, R156, RZ, 0x1f ;  /* 0x00001fff9c007589 */ /* 0x000ea400000e0000 */
[----:B--2---:R-:W-:Y:S01]  /*00d0*/  R2UR UR10, R0 ;  /* 0x00000000000a72ca */ /* 0x004fe200000e0000 */
[----:B-1----:R-:W-:-:S14]  /*00e0*/  BRA.U UP0, `(.L_x_0) ;  /* 0x00000001002c7547 */ /* 0x002fdc000b800000 */
[----:B------:R-:W1:Y:S02]  /*00f0*/  LDCU.64 UR8, c[0x0][0x888] ;  /* 0x00011100ff0877ac */ /* 0x000e640008000a00 */
[----:B-1----:R-:W-:-:S04]  /*0100*/  UISETP.NE.U32.AND UP0, UPT, UR8, URZ, UPT ;  /* 0x000000ff0800728c */ /* 0x002fc8000bf05070 */
[----:B------:R-:W-:-:S09]  /*0110*/  UISETP.NE.AND.EX UP0, UPT, UR9, URZ, UPT, UP0 ;  /* 0x000000ff0900728c */ /* 0x000fd2000bf05300 */
[----:B------:R-:W-:Y:S05]  /*0120*/  BRA.U !UP0, `(.L_x_1) ;  /* 0x0000000108107547 */ /* 0x000fea000b800000 */
[----:B------:R-:W1:Y:S02]  /*0130*/  LDC.64 R82, c[0x0][0x888] ;  /* 0x00022200ff527b82 */ /* 0x000e640000000a00 */
[----:B-1----:R1:W5:Y:S01]  /*0140*/  LDG.E R82, desc[UR46][R82.64] ;  /* 0x0000002e52527981 */ /* 0x002362000c1e1900 */
[----:B------:R-:W-:Y:S01]  /*0150*/  HFMA2 R153, -RZ, RZ, 0, 5.9604644775390625e-08 ;  /* 0x00000001ff997431 */ /* 0x000fe200000001ff */
[----:B------:R-:W-:Y:S05]  /*0160*/  BRA `(.L_x_0) ;  /* 0x00000000000c7947 */ /* 0x000fea0003800000 */
.L_x_1:
[----:B------:R-:W1:Y:S01]  /*0170*/  LDCU UR8, c[0x0][0x880] ;  /* 0x00011000ff0877ac */ /* 0x000e620008000800 */
[----:B------:R-:W-:Y:S01]  /*0180*/  HFMA2 R153, -RZ, RZ, 0, 5.9604644775390625e-08 ;  /* 0x00000001ff997431 */ /* 0x000fe200000001ff */
[----:B-1----:R-:W-:-:S07]  /*0190*/  MOV R82, UR8 ;  /* 0x0000000800527c02 */ /* 0x002fce0008000f00 */
.L_x_0:
[----:B------:R-:W2:Y:S02]  /*01a0*/  LDCU.64 UR8, c[0x0][0x8b0] ;  /* 0x00011600ff0877ac */ /* 0x000ea40008000a00 */
[----:B--2---:R-:W-:-:S04]  /*01b0*/  UISETP.NE.U32.AND UP0, UPT, UR8, URZ, UPT ;  /* 0x000000ff0800728c */ /* 0x004fc8000bf05070 */
[----:B------:R-:W-:-:S09]  /*01c0*/  UISETP.NE.AND.EX UP0, UPT, UR9, URZ, UPT, UP0 ;  /* 0x000000ff0900728c */ /* 0x000fd2000bf05300 */
[----:B------:R-:W-:Y:S05]  /*01d0*/  BRA.U UP0, `(.L_x_2) ;  /* 0x0000000100247547 */ /* 0x000fea000b800000 */
[----:B------:R-:W2:Y:S02]  /*01e0*/  LDCU.64 UR8, c[0x0][0x8a8] ;  /* 0x00011500ff0877ac */ /* 0x000ea40008000a00 */
[----:B--2---:R-:W-:-:S04]  /*01f0*/  UISETP.NE.U32.AND UP0, UPT, UR8, URZ, UPT ;  /* 0x000000ff0800728c */ /* 0x004fc8000bf05070 */
[----:B------:R-:W-:-:S09]  /*0200*/  UISETP.NE.AND.EX UP0, UPT, UR9, URZ, UPT, UP0 ;  /* 0x000000ff0900728c */ /* 0x000fd2000bf05300 */
[----:B------:R-:W-:Y:S05]  /*0210*/  BRA.U !UP0, `(.L_x_3) ;  /* 0x00000001080c7547 */ /* 0x000fea000b800000 */
[----:B------:R-:W2:Y:S02]  /*0220*/  LDC.64 R78, c[0x0][0x8a8] ;  /* 0x00022a00ff4e7b82 */ /* 0x000ea40000000a00 */
[----:B--2---:R2:W5:Y:S01]  /*0230*/  LDG.E R78, desc[UR46][R78.64] ;  /* 0x0000002e4e4e7981 */ /* 0x004562000c1e1900 */
[----:B------:R-:W-:Y:S05]  /*0240*/  BRA `(.L_x_2) ;  /* 0x0000000000087947 */ /* 0x000fea0003800000 */
.L_x_3:
[----:B------:R-:W2:Y:S02]  /*0250*/  LDCU UR8, c[0x0][0x8a0] ;  /* 0x00011400ff0877ac */ /* 0x000ea40008000800 */
[----:B--2---:R-:W-:Y:S02]  /*0260*/  MOV R78, UR8 ;  /* 0x00000008004e7c02 */ /* 0x004fe40008000f00 */
.L_x_2:
[----:B------:R-:W-:Y:S01]  /*0270*/  IMAD.U32 R0, RZ, RZ, UR10 ;  /* 0x0000000aff007e24 */ /* 0x000fe2000f8e00ff */
[----:B------:R-:W-:Y:S04]  /*0280*/  BSSY.RECONVERGENT B0, `(.L_x_4) ;  /* 0x000000c000007945 */ /* 0x000fe80003800200 */
[C---:B------:R-:W-:Y:S02]  /*0290*/  ISETP.NE.OR P2, PT, R0.reuse, 0x1, !P1 ;  /* 0x000000010000780c */ /* 0x040fe40004f45670 */
[----:B------:R-:W-:-:S11]  /*02a0*/  ISETP.NE.OR P0, PT, R0, 0x3, !P1 ;  /* 0x000000030000780c */ /* 0x000fd60004f05670 */
[----:B------:R-:W-:Y:S05]  /*02b0*/  @P2 BRA `(.L_x_5) ;  /* 0x0000000000202947 */ /* 0x000fea0003800000 */
[----:B------:R-:W3:Y:S02]  /*02c0*/  LDCU.64 UR8, c[0x0][0x348] ;  /* 0x00006900ff0877ac */ /* 0x000ee40008000a00 */
[----:B---3--:R-:W-:Y:S02]  /*02d0*/  UIADD3 UR12, UP1, UPT, UR8, 0x80, URZ ;  /* 0x00000080080c7890 */ /* 0x008fe4000ff3e0ff */
[----:B------:R-:W-:Y:S02]  /*02e0*/  UIADD3 UR8, UP0, UPT, UR8, 0x180, URZ ;  /* 0x0000018008087890 */ /* 0x000fe4000ff1e0ff */
[----:B------:R-:W-:Y:S02]  /*02f0*/  UIADD3.X UR13, UPT, UPT, URZ, UR9, URZ, UP1, !UPT ;  /* 0x00000009ff0d7290 */ /* 0x000fe40008ffe4ff */
[----:B------:R-:W-:-:S07]  /*0300*/  UIADD3.X UR9, UPT, UPT, URZ, UR9, URZ, UP0, !UPT ;  /* 0x00000009ff097290 */ /* 0x000fce00087fe4ff */
[----:B------:R3:W-:Y:S02]  /*0310*/  UTMACCTL.PF [UR12] ;  /* 0x000000000c0079b9 */ /* 0x0007e40008040000 */
[----:B------:R3:W-:Y:S02]  /*0320*/  UTMACCTL.PF [UR8] ;  /* 0x00000000080079b9 */ /* 0x0007e40008040000 */
[----:B---3--:R-:W-:Y:S01]  /*0330*/  NOP ;  /* 0x0000000000007918 */ /* 0x008fe20000000000 */
.L_x_5:
[----:B------:R-:W-:Y:S05]  /*0340*/  BSYNC.RECONVERGENT B0 ;  /* 0x0000000000007941 */ /* 0x000fea0003800200 */
.L_x_4:
[----:B------:R-:W-:Y:S04]  /*0350*/  BSSY.RECONVERGENT B0, `(.L_x_6) ;  /* 0x000000a000007945 */ /* 0x000fe80003800200 */
        /* <DEDUP_REMOVED lines=9> */
.L_x_7:
[----:B------:R-:W-:Y:S05]  /*03f0*/  BSYNC.RECONVERGENT B0 ;  /* 0x0000000000007941 */ /* 0x000fea0003800200 */
.L_x_6:
[----:B------:R-:W3:Y:S01]  /*0400*/  LDCU.64 UR8, c[0x0][0x888] ;  /* 0x00011100ff0877ac */ /* 0x000ee20008000a00 */
[----:B------:R-:W-:Y:S02]  /*0410*/  UISETP.EQ.U32.AND UP1, UPT, UR6, URZ, UPT ;  /* 0x000000ff0600728c */ /* 0x000fe4000bf22070 */
[----:B------:R-:W-:Y:S02]  /*0420*/  UPLOP3.LUT UP5, UPT, UPT, UPT, UPT, 0x80, 0x8 ;  /* 0x000000000008789c */ /* 0x000fe40003faf070 */
[----:B---3--:R-:W-:-:S04]  /*0430*/  UISETP.NE.U32.AND UP0, UPT, UR8, URZ, UPT ;  /* 0x000000ff0800728c */ /* 0x008fc8000bf05070 */
[----:B------:R-:W-:-:S04]  /*0440*/  UISETP.NE.AND.EX UP0, UPT, UR9, URZ, UPT, UP0 ;  /* 0x000000ff0900728c */ /* 0x000fc8000bf05300 */
[----:B------:R-:W-:-:S04]  /*0450*/  UISETP.EQ.OR.EX UP2, UPT, UR7, URZ, !UP0, UP1 ;  /* 0x000000ff0700728c */ /* 0x000fc8000c742710 */
[----:B------:R-:W-:-:S05]  /*0460*/  UP2UR UR50, UPR, URZ, 0x4 ;  /* 0x00000004ff327883 */ /* 0x000fca0008000000 */
[----:B------:R-:W-:Y:S07]  /*0470*/  BRA.U !UP2, `(.L_x_8) ;  /* 0x000000010a207547 */ /* 0x000fee000b800000 */
[----:B-----5:R-:W-:Y:S01]  /*0480*/  R2UR UR8, R82 ;  /* 0x00000000520872ca */ /* 0x020fe200000e0000 */
[----:B------:R-:W-:Y:S02]  /*0490*/  UISETP.NE.U32.AND UP2, UPT, UR6, URZ, UPT ;  /* 0x000000ff0600728c */ /* 0x000fe4000bf45070 */
[----:B------:R-:W-:Y:S02]  /*04a0*/  USEL UR6, URZ, 0xffffffff, UP0 ;  /* 0xffffffffff067887 */ /* 0x000fe40008000000 */
[----:B------:R-:W-:-:S08]  /*04b0*/  UISETP.NE.AND.EX UP2, UPT, UR7, URZ, UPT, UP2 ;  /* 0x000000ff0700728c */ /* 0x000fd0000bf45320 */
[----:B------:R-:W-:-:S04]  /*04c0*/  UISETP.NE.AND UP1, UPT, UR8, URZ, UPT ;  /* 0x000000ff0800728c */ /* 0x000fc8000bf25270 */
[----:B------:R-:W-:-:S04]  /*04d0*/  @!UP2 USEL UR6, URZ, 0xffffffff, UP1 ;  /* 0xffffffffff06a887 */ /* 0x000fc80008800000 */
[----:B------:R-:W-:-:S04]  /*04e0*/  ULOP3.LUT UR6, UR6, 0x1, URZ, 0xc0, !UPT ;  /* 0x0000000106067892 */ /* 0x000fc8000f8ec0ff */
[----:B------:R-:W-:-:S11]  /*04f0*/  UISETP.NE.U32.AND UP5, UPT, UR6, 0x1, UPT ;  /* 0x000000010600788c */ /* 0x000fd6000bfa5070 */
.L_x_8:
[----:B------:R-:W3:Y:S01]  /*0500*/  SHFL.IDX PT, R0, R156, RZ, 0x1f ;  /* 0x00001fff9c007589 */ /* 0x000ee200000e0000 */
[----:B------:R-:W-:-:S04]  /*0510*/  UISETP.NE.AND UP1, UPT, UR10, 0x2, UPT ;  /* 0x000000020a00788c */ /* 0x000fc8000bf25270 */
[----:B------:R-:W-:Y:S02]  /*0520*/  UISETP.EQ.AND UP2, UPT, UR5, URZ, !UP1 ;  /* 0x000000ff0500728c */ /* 0x000fe4000cf42270 */
[----:B------:R-:W-:-:S04]  /*0530*/  USEL UR7, URZ, 0x1, UP1 ;  /* 0x00000001ff077887 */ /* 0x000fc80008800000 */
[----:B------:R-:W-:Y:S02]  /*0540*/  PLOP3.LUT P5, PT, P1, PT, UP2, 0x80, 0x8 ;  /* 0x000000000008781c */ /* 0x000fe40000faf028 */
[----:B---3--:R-:W-:-:S13]  /*0550*/  ISETP.NE.AND P0, PT, R0, RZ, PT ;  /* 0x000000ff0000720c */ /* 0x008fda0003f05270 */
[----:B------:R-:W-:Y:S05]  /*0560*/  @P0 BRA `(.L_x_9) ;  /* 0x00000000003c0947 */ /* 0x000fea0003800000 */
[----:B------:R-:W-:Y:S01]  /*0570*/  UMOV UR8, 0x400 ;  /* 0x0000040000087882 */ /* 0x000fe20000000000 */
[----:B------:R-:W-:Y:S01]  /*0580*/  UMOV UR6, 0x1 ;  /* 0x0000000100067882 */ /* 0x000fe20000000000 */
[----:B------:R-:W-:Y:S02]  /*0590*/  ULEA UR8, UR37, UR8, 0x18 ;  /* 0x0000000825087291 */ /* 0x000fe4000f8ec0ff */
[----:B------:R-:W-:-:S04]  /*05a0*/  UIADD3 UR12, UPT, UPT, -UR6, 0x100000, URZ ;  /* 0x00100000060c7890 */ /* 0x000fc8000fffe1ff */
[----:B------:R-:W-:Y:S02]  /*05b0*/  USHF.L.U32 UR13, UR12, 0xb, URZ ;  /* 0x0000000b0c0d7899 */ /* 0x000fe400080006ff */
[----:B------:R-:W-:Y:S01]  /*05c0*/  USHF.L.U32 UR12, UR12, 0x1, URZ ;  /* 0x000000010c0c7899 */ /* 0x000fe200080006ff */
[----:B------:R-:W-:Y:S01]  /*05d0*/  ELECT P0, URZ, PT ;  /* 0x0000000000ff782f */ /* 0x000fe20003800000 */
[----:B------:R-:W3:Y:S10]  /*05e0*/  FENCE.VIEW.ASYNC.S ;  /* 0x00000000000073c6 */ /* 0x000ef40000000000 */
[----:B---3--:R3:W4:Y:S01]  /*05f0*/  SYNCS.EXCH.64 URZ, [UR8], UR12 ;  /* 0x0000000c08ff75b2 */ /* 0x0087220008000100 */
[----:B------:R3:W1:Y:S01]  /*0600*/  SYNCS.EXCH.64 URZ, [UR8+0x18], UR12 ;  /* 0x0000180c08ff75b2 */ /* 0x0006620008000100 */
[----:B------:R3:W1:Y:S01]  /*0610*/  SYNCS.EXCH.64 URZ, [UR8+0x8], UR12 ;  /* 0x0000080c08ff75b2 */ /* 0x0006620008000100 */
[----:B------:R3:W1:Y:S01]  /*0620*/  SYNCS.EXCH.64 URZ, [UR8+0x20], UR12 ;  /* 0x0000200c08ff75b2 */ /* 0x0006620008000100 */
[----:B------:R3:W1:Y:S01]  /*0630*/  SYNCS.EXCH.64 URZ, [UR8+0x10], UR12 ;  /* 0x0000100c08ff75b2 */ /* 0x0006620008000100 */
[----:B------:R3:W1:Y:S01]  /*0640*/  SYNCS.EXCH.64 URZ, [UR8+0x28], UR12 ;  /* 0x0000280c08ff75b2 */ /* 0x0006620008000100 */
[----:B------:R-:W-:Y:S01]  /*0650*/  NOP ;  /* 0x0000000000007918 */ /* 0x000fe20000000000 */
.L_x_9:
[----:B------:R-:W2:Y:S01]  /*0660*/  SHFL.IDX PT, R0, R156, RZ, 0x1f ;  /* 0x00001fff9c007589 */ /* 0x000ea200000e0000 */
[----:B------:R-:W-:Y:S01]  /*0670*/  NOP ;  /* 0x0000000000007918 */ /* 0x000fe20000000000 */
[----:B--2---:R-:W-:-:S13]  /*0680*/  ISETP.NE.AND P0, PT, R0, 0x1, PT ;  /* 0x000000010000780c */ /* 0x004fda0003f05270 */
[----:B------:R-:W-:Y:S05]  /*0690*/  @P0 BRA `(.L_x_10) ;  /* 0x0000000000440947 */ /* 0x000fea0003800000 */
[----:B------:R-:W-:Y:S01]  /*06a0*/  UMOV UR9, 0x400 ;  /* 0x0000040000097882 */ /* 0x000fe20000000000 */
[----:B---3--:R-:W-:Y:S01]  /*06b0*/  UMOV UR8, 0x20 ;  /* 0x0000002000087882 */ /* 0x008fe20000000000 */
[----:B------:R-:W-:Y:S01]  /*06c0*/  UMOV UR6, 0x80 ;  /* 0x0000008000067882 */ /* 0x000fe20000000000 */
[----:B------:R-:W-:Y:S02]  /*06d0*/  ULEA UR9, UR37, UR9, 0x18 ;  /* 0x0000000925097291 */ /* 0x000fe4000f8ec0ff */
[----:B------:R-:W-:-:S04]  /*06e0*/  UIADD3 UR12, UPT, UPT, -UR8, 0x100000, URZ ;  /* 0x00100000080c7890 */ /* 0x000fc8000fffe1ff */
[----:B------:R-:W-:Y:S02]  /*06f0*/  USHF.L.U32 UR13, UR12, 0xb, URZ ;  /* 0x0000000b0c0d7899 */ /* 0x000fe400080006ff */
[----:B------:R-:W-:Y:S02]  /*0700*/  USHF.L.U32 UR12, UR12, 0x1, URZ ;  /* 0x000000010c0c7899 */ /* 0x000fe400080006ff */
[----:B------:R-:W-:-:S04]  /*0710*/  UIADD3 UR14, UPT, UPT, -UR6, 0x100000, URZ ;  /* 0x00100000060e7890 */ /* 0x000fc8000fffe1ff */
[----:B------:R-:W-:Y:S02]  /*0720*/  USHF.L.U32 UR15, UR14, 0xb, URZ ;  /* 0x0000000b0e0f7899 */ /* 0x000fe400080006ff */
[----:B------:R-:W-:Y:S01]  /*0730*/  USHF.L.U32 UR14, UR14, 0x1, URZ ;  /* 0x000000010e0e7899 */ /* 0x000fe200080006ff */
[----:B------:R-:W-:Y:S01]  /*0740*/  ELECT P0, URZ, PT ;  /* 0x0000000000ff782f */ /* 0x000fe20003800000 */
[----:B------:R-:W2:Y:S02]  /*0750*/  FENCE.VIEW.ASYNC.S ;  /* 0x00000000000073c6 */ /* 0x000ea40000000000 */
[----:B--2---:R2:W3:Y:S08]  /*0760*/  SYNCS.EXCH.64 URZ, [UR9+0x30], UR12 ;  /* 0x0000300c09ff75b2 */ /* 0x0044f00008000100 */
[----:B------:R2:W1:Y:S01]  /*0770*/  SYNCS.EXCH.64 URZ, [UR9+0x40], UR14 ;  /* 0x0000400e09ff75b2 */ /* 0x0004620008000100 */
[----:B------:R2:W1:Y:S01]  /*0780*/  SYNCS.EXCH.64 URZ, [UR9+0x38], UR12 ;  /* 0x0000380c09ff75b2 */ /* 0x0004620008000100 */
[----:B------:R2:W1:Y:S01]  /*0790*/  SYNCS.EXCH.64 URZ, [UR9+0x48], UR14 ;  /* 0x0000480e09ff75b2 */ /* 0x0004620008000100 */
[----:B------:R-:W-:Y:S01]  /*07a0*/  NOP ;  /* 0x0000000000007918 */ /* 0x000fe20000000000 */
.L_x_10:
[----:B------:R-:W4:Y:S01]  /*07b0*/  SHFL.IDX PT, R0, R156, RZ, 0x1f ;  /* 0x00001fff9c007589 */ /* 0x000f2200000e0000 */
[----:B------:R-:W-:Y:S01]  /*07c0*/  NOP ;  /* 0x0000000000007918 */ /* 0x000fe20000000000 */
[----:B----4-:R-:W-:-:S13]  /*07d0*/  ISETP.NE.AND P0, PT, R0, 0x3, PT ;  /* 0x000000030000780c */ /* 0x010fda0003f05270 */
[----:B------:R-:W-:Y:S05]  /*07e0*/  @P0 BRA `(.L_x_11) ;  /* 0x00000000002c0947 */ /* 0x000fea0003800000 */
[----:B---3--:R-:W-:Y:S01]  /*07f0*/  UMOV UR8, 0x400 ;  /* 0x0000040000087882 */ /* 0x008fe20000000000 */
[----:B------:R-:W-:Y:S01]  /*0800*/  UMOV UR6, 0x20 ;  /* 0x0000002000067882 */ /* 0x000fe20000000000 */
[----:B------:R-:W-:Y:S02]  /*0810*/  ULEA UR8, UR37, UR8, 0x18 ;  /* 0x0000000825087291 */ /* 0x000fe4000f8ec0ff */
[----:B--2---:R-:W-:-:S04]  /*0820*/  UIADD3 UR12, UPT, UPT, -UR6, 0x100000, URZ ;  /* 0x00100000060c7890 */ /* 0x004fc8000fffe1ff */
[----:B------:R-:W-:Y:S02]  /*0830*/  USHF.L.U32 UR13, UR12, 0xb, URZ ;  /* 0x0000000b0c0d7899 */ /* 0x000fe400080006ff */
[----:B------:R-:W-:Y:S01]  /*0840*/  USHF.L.U32 UR12, UR12, 0x1, URZ ;  /* 0x000000010c0c7899 */ /* 0x000fe200080006ff */
[----:B------:R-:W-:Y:S01]  /*0850*/  ELECT P0, URZ, PT ;  /* 0x0000000000ff782f */ /* 0x000fe20003800000 */
[----:B------:R-:W2:Y:S10]  /*0860*/  FENCE.VIEW.ASYNC.S ;  /* 0x00000000000073c6 */ /* 0x000eb40000000000 */
[----:B--2---:R4:W2:Y:S01]  /*0870*/  SYNCS.EXCH.64 URZ, [UR8+0x50], UR12 ;  /* 0x0000500c08ff75b2 */ /* 0x0048a20008000100 */
[----:B------:R4:W3:Y:S02]  /*0880*/  SYNCS.EXCH.64 URZ, [UR8+0x58], UR12 ;  /* 0x0000580c08ff75b2 */ /* 0x0008e40008000100 */
[----:B----4-:R-:W-:Y:S01]  /*0890*/  NOP ;  /* 0x0000000000007918 */ /* 0x010fe20000000000 */
.L_x_11:
[----:B------:R-:W4:Y:S01]  /*08a0*/  SHFL.IDX PT, R0, R156, RZ, 0x1f ;  /* 0x00001fff9c007589 */ /* 0x000f2200000e0000 */
[----:B------:R-:W-:Y:S01]  /*08b0*/  NOP ;  /* 0x0000000000007918 */ /* 0x000fe20000000000 */
[----:B----4-:R-:W-:-:S13]  /*08c0*/  ISETP.NE.AND P0, PT, R0, 0x4, PT ;  /* 0x000000040000780c */ /* 0x010fda0003f05270 */
[----:B------:R-:W-:Y:S05]  /*08d0*/  @P0 BRA `(.L_x_12) ;  /* 0x0000000000480947 */ /* 0x000fea0003800000 */
[----:B--2---:R-:W-:Y:S01]  /*08e0*/  UMOV UR9, 0x1e0 ;  /* 0x000001e000097882 */ /* 0x004fe20000000000 */
[----:B---3--:R-:W-:Y:S01]  /*08f0*/  UMOV UR8, 0x400 ;  /* 0x0000040000087882 */ /* 0x008fe20000000000 */
[----:B------:R-:W-:Y:S01]  /*0900*/  USEL UR9, UR9, 0x1a0, UP5 ;  /* 0x000001a009097887 */ /* 0x000fe2000a800000 */
        /* <DEDUP_REMOVED lines=10> */
[----:B--2---:R4:W2:Y:S08]  /*09b0*/  SYNCS.EXCH.64 URZ, [UR8+0x60], UR12 ;  /* 0x0000600c08ff75b2 */ /* 0x0048b00008000100 */
[----:B------:R4:W3:Y:S01]  /*09c0*/  SYNCS.EXCH.64 URZ, [UR8+0x70], UR14 ;  /* 0x0000700e08ff75b2 */ /* 0x0008e20008000100 */
[----:B------:R4:W1:Y:S01]  /*09d0*/  SYNCS.EXCH.64 URZ, [UR8+0x68], UR12 ;  /* 0x0000680c08ff75b2 */ /* 0x0008620008000100 */
[----:B------:R4:W1:Y:S02]  /*09e0*/  SYNCS.EXCH.64 URZ, [UR8+0x78], UR14 ;  /* 0x0000780e08ff75b2 */ /* 0x0008640008000100 */
[----:B----4-:R-:W-:Y:S01]  /*09f0*/  NOP ;  /* 0x0000000000007918 */ /* 0x010fe20000000000 */
.L_x_12:
[----:B------:R-:W4:Y:S01]  /*0a00*/  SHFL.IDX PT, R0, R156, RZ, 0x1f ;  /* 0x00001fff9c007589 */ /* 0x000f2200000e0000 */
[----:B------:R-:W-:Y:S01]  /*0a10*/  NOP ;  /* 0x0000000000007918 */ /* 0x000fe20000000000 */
[----:B----4-:R-:W-:-:S13]  /*0a20*/  ISETP.NE.AND P0, PT, R0, 0x5, PT ;  /* 0x000000050000780c */ /* 0x010fda0003f05270 */
[----:B------:R-:W-:Y:S05]  /*0a30*/  @P0 BRA `(.L_x_13) ;  /* 0x0000000000540947 */ /* 0x000fea0003800000 */
[----:B--2---:R-:W-:Y:S01]  /*0a40*/  UMOV UR9, 0x400 ;  /* 0x0000040000097882 */ /* 0x004fe20000000000 */
        /* <DEDUP_REMOVED lines=14> */
[----:B------:R4:W1:Y:S01]  /*0b30*/  SYNCS.EXCH.64 URZ, [UR9+0xa8], UR14 ;  /* 0x0000a80e09ff75b2 */ /* 0x0008620008000100 */
[----:B------:R4:W1:Y:S01]  /*0b40*/  SYNCS.EXCH.64 URZ, [UR9+0x90], UR12 ;  /* 0x0000900c09ff75b2 */ /* 0x0008620008000100 */
[----:B------:R4:W1:Y:S01]  /*0b50*/  SYNCS.EXCH.64 URZ, [UR9+0xb0], UR14 ;  /* 0x0000b00e09ff75b2 */ /* 0x0008620008000100 */
[----:B------:R4:W1:Y:S01]  /*0b60*/  SYNCS.EXCH.64 URZ, [UR9+0x98], UR12 ;  /* 0x0000980c09ff75b2 */ /* 0x0008620008000100 */
[----:B------:R4:W1:Y:S02]  /*0b70*/  SYNCS.EXCH.64 URZ, [UR9+0xb8], UR14 ;  /* 0x0000b80e09ff75b2 */ /* 0x0008640008000100 */
[----:B----4-:R-:W-:Y:S01]  /*0b80*/  NOP ;  /* 0x0000000000007918 */ /* 0x010fe20000000000 */
.L_x_13:
[----:B------:R-:W4:Y:S01]  /*0b90*/  SHFL.IDX PT, R0, R156, RZ, 0x1f ;  /* 0x00001fff9c007589 */ /* 0x000f2200000e0000 */
[----:B------:R-:W-:Y:S01]  /*0ba0*/  ISETP.NE.OR P1, PT, RZ, UR10, !P1 ;  /* 0x0000000aff007c0c */ /* 0x000fe2000cf25670 */
        /* <DEDUP_REMOVED lines=12> */
[----:B------:R4:W3:Y:S01]  /*0c70*/  SYNCS.EXCH.64 URZ, [UR8+0xd0], UR12 ;  /* 0x0000d00c08ff75b2 */ /* 0x0008e20008000100 */
[----:B------:R4:W1:Y:S01]  /*0c80*/  SYNCS.EXCH.64 URZ, [UR8+0xc8], UR12 ;  /* 0x0000c80c08ff75b2 */ /* 0x0008620008000100 */
[----:B------:R4:W1:Y:S02]  /*0c90*/  SYNCS.EXCH.64 URZ, [UR8+0xd8], UR12 ;  /* 0x0000d80c08ff75b2 */ /* 0x0008640008000100 */
[----:B----4-:R-:W-:Y:S01]  /*0ca0*/  NOP ;  /* 0x0000000000007918 */ /* 0x010fe20000000000 */
.L_x_14:
[----:B------:R-:W-:Y:S01]  /*0cb0*/  VOTEU.ALL UP1, P1 ;  /* 0x0000000000ff7886 */ /* 0x000fe20000820000 */
[----:B---3--:R-:W3:Y:S01]  /*0cc0*/  LDCU UR8, c[0x0][0x36c] ;  /* 0x00006d80ff0877ac */ /* 0x008ee20008000800 */
[----:B------:R-:W-:Y:S01]  /*0cd0*/  NOP ;  /* 0x0000000000007918 */ /* 0x000fe20000000000 */
[----:B------:R-:W-:Y:S01]  /*0ce0*/  LOP3.LUT R10, R169, 0x1f, RZ, 0xc0, !PT ;  /* 0x0000001fa90a7812 */ /* 0x000fe200078ec0ff */
[----:B--2---:R-:W-:Y:S01]  /*0cf0*/  UMOV UR12, 0x20 ;  /* 0x00000020000c7882 */ /* 0x004fe20000000000 */
[----:B------:R-:W-:Y:S01]  /*0d00*/  @!UP1 UMOV UR6, 0x400 ;  /* 0x0000040000069882 */ /* 0x000fe20000000000 */
[----:B------:R-:W-:-:S04]  /*0d10*/  @!UP1 UIADD3 UR12, UPT, UPT, -UR12, 0x100000, URZ ;  /* 0x001000000c0c9890 */ /* 0x000fc8000fffe1ff */
[----:B------:R-:W-:Y:S02]  /*0d20*/  @!UP1 USHF.L.U32 UR13, UR12, 0xb, URZ ;  /* 0x0000000b0c0d9899 */ /* 0x000fe400080006ff */
[----:B------:R-:W-:Y:S02]  /*0d30*/  @!UP1 USHF.L.U32 UR12, UR12, 0x1, URZ ;  /* 0x000000010c0c9899 */ /* 0x000fe400080006ff */
[----:B------:R-:W-:Y:S01]  /*0d40*/  @!UP1 ULEA UR6, UR37, UR6, 0x18 ;  /* 0x0000000625069291 */ /* 0x000fe2000f8ec0ff */
[----:B------:R-:W-:Y:S01]  /*0d50*/  VOTEU.ALL UP1, P1 ;  /* 0x0000000000ff7886 */ /* 0x000fe20000820000 */
[----:B------:R-:W-:Y:S01]  /*0d60*/  UISETP.NE.AND UP4, UPT, UR10, URZ, UPT ;  /* 0x000000ff0a00728c */ /* 0x000fe2000bf85270 */
[----:B------:R-:W2:Y:S09]  /*0d70*/  FENCE.VIEW.ASYNC.S ;  /* 0x00000000000073c6 */ /* 0x000eb20000000000 */
[----:B--2---:R2:W4:Y:S01]  /*0d80*/  @!UP1 SYNCS.EXCH.64 URZ, [UR6+0xe0], UR12 ;  /* 0x0000e00c06ff95b2 */ /* 0x0045220008000100 */
[----:B---3--:R-:W-:-:S09]  /*0d90*/  UISETP.EQ.U32.AND UP1, UPT, UR8, 0x1, UPT ;  /* 0x000000010800788c */ /* 0x008fd2000bf22070 */
[----:B------:R-:W-:Y:S05]  /*0da0*/  BRA.U !UP1, `(.L_x_15) ;  /* 0x0000000109087547 */ /* 0x000fea000b800000 */
[----:B-1--4-:R-:W-:Y:S01]  /*0db0*/  UCGABAR_ARV ;  /* 0x00000000000079c7 */ /* 0x012fe20008000000 */
[----:B------:R-:W-:Y:S05]  /*0dc0*/  BRA `(.L_x_16) ;  /* 0x0000000000047947 */ /* 0x000fea0003800000 */
.L_x_15:
[----:B-1--4-:R-:W-:Y:S01]  /*0dd0*/  NOP ;  /* 0x0000000000007918 */ /* 0x012fe20000000000 */
.L_x_16:
[----:B------:R-:W1:Y:S01]  /*0de0*/  S2R R11, SR_CTAID.X ;  /* 0x00000000000b7919 */ /* 0x000e620000002500 */
[----:B------:R-:W-:-:S05]  /*0df0*/  CS2R.32 R154, SR_CgaSize ;  /* 0x00000000009a7805 */ /* 0x000fca0000008a00 */
[----:B------:R-:W-:-:S05]  /*0e00*/  IMAD R154, R154, -0xa0, RZ ;  /* 0xffffff609a9a7824 */ /* 0x000fca00078e02ff */
[----:B------:R-:W-:-:S14]  /*0e10*/  R2UR UR8, R154 ;  /* 0x000000009a0872ca */ /* 0x000fdc00000e0000 */
[----:B------:R-:W3:Y:S01]  /*0e20*/  LDCU UR8, c[0x0][UR8+0x2b0] ;  /* 0x00005600080877ac */ /* 0x000ee20008000800 */
[----:B------:R-:W-:-:S05]  /*0e30*/  CS2R.32 R0, SR_CgaSize ;  /* 0x0000000000007805 */ /* 0x000fca0000008a00 */
[----:B------:R-:W-:-:S06]  /*0e40*/  IMAD R0, R0, -0xa0, RZ ;  /* 0xffffff6000007824 */ /* 0x000fcc00078e02ff */
[----:B------:R-:W4:Y:S01]  /*0e50*/  LDC R0, c[0x0][R0+0x2a0] ;  /* 0x0000a80000007b82 */ /* 0x000f220000000800 */
[----:B------:R-:W-:Y:S01]  /*0e60*/  PRMT R8, RZ, 0x7610, R8 ;  /* 0x00007610ff087816 */ /* 0x000fe20000000008 */
[----:B------:R-:W3:Y:S01]  /*0e70*/  S2R R20, SR_CTAID.Y ;  /* 0x0000000000147919 */ /* 0x000ee20000002600 */
[----:B------:R-:W-:-:S05]  /*0e80*/  CS2R.32 R154, SR_CgaSize ;  /* 0x00000000009a7805 */ /* 0x000fca0000008a00 */
[----:B------:R-:W-:-:S05]  /*0e90*/  IMAD R154, R154, -0xa0, RZ ;  /* 0xffffff609a9a7824 */ /* 0x000fca00078e02ff */
[----:B--2---:R-:W-:-:S14]  /*0ea0*/  R2UR UR6, R154 ;  /* 0x000000009a0672ca */ /* 0x004fdc00000e0000 */
[----:B------:R-:W2:Y:S01]  /*0eb0*/  LDCU UR6, c[0x0][UR6+0x2b4] ;  /* 0x00005680060677ac */ /* 0x000ea20008000800 */
[----:B------:R-:W-:Y:S01]  /*0ec0*/  UISETP.NE.AND UP2, UPT, UR10, 0x2, UPT ;  /* 0x000000020a00788c */ /* 0x000fe2000bf45270 */
[----:B------:R-:W3:Y:S01]  /*0ed0*/  LDC R9, c[0x0][0xb24] ;  /* 0x0002c900ff097b82 */ /* 0x000ee20000000800 */
[----:B------:R-:W-:-:S05]  /*0ee0*/  CS2R.32 R152, SR_CgaSize ;  /* 0x0000000000987805 */ /* 0x000fca0000008a00 */
[----:B------:R-:W-:-:S06]  /*0ef0*/  IMAD R152, R152, -0xa0, RZ ;  /* 0xffffff6098987824 */ /* 0x000fcc00078e02ff */
[----:B------:R-:W4:Y:S08]  /*0f00*/  LDC R152, c[0x0][R152+0x2a4] ;  /* 0x0000a90098987b82 */ /* 0x000f300000000800 */
[----:B------:R-:W4:Y:S01]  /*0f10*/  LDC R72, c[0x0][0xb24] ;  /* 0x0002c900ff487b82 */ /* 0x000f220000000800 */
[----:B-1----:R-:W-:Y:S01]  /*0f20*/  I2FP.F32.U32 R4, R11 ;  /* 0x0000000b00047245 */ /* 0x002fe20000201000 */
[----:B------:R-:W-:-:S06]  /*0f30*/  IMAD.MOV.U32 R21, RZ, RZ, R11 ;  /* 0x000000ffff157224 */ /* 0x000fcc00078e000b */
[----:B------:R-:W1:Y:S01]  /*0f40*/  S2UR UR36, SR_CTAID.Z ;  /* 0x00000000002479c3 */ /* 0x000e620000002700 */
[----:B---3--:R-:W-:Y:S02]  /*0f50*/  ISETP.GE.AND P0, PT, R9, 0x1, PT ;  /* 0x000000010900780c */ /* 0x008fe40003f06270 */
[----:B------:R-:W-:Y:S01]  /*0f60*/  I2FP.F32.U32 R2, R20 ;  /* 0x0000001400027245 */ /* 0x000fe20000201000 */
[----:B------:R-:W-:-:S04]  /*0f70*/  FMUL R4, R4, UR8 ;  /* 0x0000000804047c20 */ /* 0x000fc80008400000 */
[----:B--2---:R-:W-:Y:S01]  /*0f80*/  FMUL R2, R2, UR6 ;  /* 0x0000000602027c20 */ /* 0x004fe20008400000 */
[----:B------:R-:W2:Y:S01]  /*0f90*/  F2I.U32.TRUNC.NTZ R154, R4 ;  /* 0x00000004009a7305 */ /* 0x000ea2000020f000 */
[----:B------:R-:W3:Y:S07]  /*0fa0*/  LDCU UR6, c[0x0][0xb30] ;  /* 0x00016600ff0677ac */ /* 0x000eee0008000800 */
[----:B------:R-:W1:Y:S01]  /*0fb0*/  F2I.U32.TRUNC.NTZ R3, R2 ;  /* 0x0000000200037305 */ /* 0x000e62000020f000 */
[----:B--2---:R-:W-:-:S04]  /*0fc0*/  IMAD.MOV R154, RZ, RZ, -R154 ;  /* 0x000000ffff9a7224 */ /* 0x004fc800078e0a9a */
[----:B----4-:R-:W-:Y:S01]  /*0fd0*/  IMAD R154, R0, R154, R11 ;  /* 0x0000009a009a7224 */ /* 0x010fe200078e020b */
[----:B------:R-:W-:Y:S01]  /*0fe0*/  PRMT R0, RZ, 0x7610, R0 ;  /* 0x00007610ff007816 */ /* 0x000fe20000000000 */
[----:B---3--:R-:W-:Y:S01]  /*0ff0*/  UISETP.NE.AND UP3, UPT, UR6, 0x1, UPT ;  /* 0x000000010600788c */ /* 0x008fe2000bf65270 */
[----:B-1----:R-:W-:-:S05]  /*1000*/  IADD3 R3, PT, PT, -R3, RZ, RZ ;  /* 0x000000ff03037210 */ /* 0x002fca0007ffe1ff */
[----:B------:R-:W-:Y:S01]  /*1010*/  IMAD R152, R152, R3, R20 ;  /* 0x0000000398987224 */ /* 0x000fe200078e0214 */
[----:B------:R-:W-:Y:S06]  /*1020*/  BRA.U UP4, `(.L_x_17) ;  /* 0x0000000104247547 */ /* 0x000fec000b800000 */
[----:B------:R-:W-:Y:S01]  /*1030*/  ISETP.NE.AND P1, PT, R152, RZ, PT ;  /* 0x000000ff9800720c */ /* 0x000fe20003f25270 */
[----:B------:R-:W-:Y:S01]  /*1040*/  IMAD.MOV.U32 R0, RZ, RZ, 0x3 ;  /* 0x00000003ff007424 */ /* 0x000fe200078e00ff */
[C---:B------:R-:W-:Y:S02]  /*1050*/  LOP3.LUT R3, R154.reuse, 0xfffffffe, RZ, 0xc0, !PT ;  /* 0xfffffffe9a037812 */ /* 0x040fe400078ec0ff */
[----:B------:R-:W-:Y:S02]  /*1060*/  ISETP.LT.U32.OR P1, PT, R154, 0x2, !P1 ;  /* 0x000000029a00780c */ /* 0x000fe40004f21470 */
[----:B------:R-:W-:Y:S02]  /*1070*/  SHF.L.U32 R0, R0, R3, RZ ;  /* 0x0000000300007219 */ /* 0x000fe400000006ff */
[----:B------:R-:W-:Y:S02]  /*1080*/  SEL R5, RZ, 0x1, !P1 ;  /* 0x00000001ff057807 */ /* 0x000fe40004800000 */
[----:B------:R-:W-:-:S05]  /*1090*/  SEL R2, RZ, 0x2, !P1 ;  /* 0x00000002ff027807 */ /* 0x000fca0004800000 */
[----:B------:R-:W-:-:S05]  /*10a0*/  IMAD.IADD R2, R5, 0x1, R2 ;  /* 0x0000000105027824 */ /* 0x000fca00078e0202 */
[----:B------:R-:W-:Y:S02]  /*10b0*/  PRMT R8, R2, 0x7610, R8 ;  /* 0x0000761002087816 */ /* 0x000fe40000000008 */
.L_x_17:
[----:B------:R-:W-:Y:S05]  /*10c0*/  @!P0 BRA `(.L_x_18) ;  /* 0x0000000000b88947 */ /* 0x000fea0003800000 */
[----:B------:R-:W1:Y:S01]  /*10d0*/  LDC.64 R4, c[0x0][0xb18] ;  /* 0x0002c600ff047b82 */ /* 0x000e620000000a00 */
[----:B------:R-:W-:-:S07]  /*10e0*/  ISETP.NE.AND P0, PT, R9, 0x1, PT ;  /* 0x000000010900780c */ /* 0x000fce0003f05270 */
[----:B------:R-:W2:Y:S08]  /*10f0*/  LDC R14, c[0x0][0xb0c] ;  /* 0x0002c300ff0e7b82 */ /* 0x000eb00000000800 */
[----:B------:R-:W3:Y:S08]  /*1100*/  LDC R13, c[0x0][0x370] ;  /* 0x0000dc00ff0d7b82 */ /* 0x000ef00000000800 */
[----:B------:R-:W4:Y:S01]  /*1110*/  LDC R16, c[0x0][0x374] ;  /* 0x0000dd00ff107b82 */ /* 0x000f220000000800 */
[----:B-1----:R-:W-:-:S07]  /*1120*/  ISETP.NE.AND P1, PT, R4, 0x1, PT ;  /* 0x000000010400780c */ /* 0x002fce0003f25270 */
[----:B------:R-:W3:Y:S01]  /*1130*/  LDC.64 R6, c[0x0][0xb10] ;  /* 0x0002c400ff067b82 */ /* 0x000ee20000000a00 */
[----:B--2---:R-:W-:-:S07]  /*1140*/  ISETP.NE.AND P2, PT, R14, 0x1, PT ;  /* 0x000000010e00780c */ /* 0x004fce0003f45270 */
[----:B------:R-:W1:Y:S08]  /*1150*/  LDC R12, c[0x0][0xb20] ;  /* 0x0002c800ff0c7b82 */ /* 0x000e700000000800 */
[----:B------:R-:W2:Y:S01]  /*1160*/  LDC.64 R2, c[0x0][0xb28] ;  /* 0x0002ca00ff027b82 */ /* 0x000ea20000000a00 */
[----:B----4-:R-:W-:-:S04]  /*1170*/  IMAD.HI.U32 R15, R16, R5, RZ ;  /* 0x00000005100f7227 */ /* 0x010fc800078e00ff */
[----:B------:R-:W-:-:S04]  /*1180*/  IMAD.HI.U32 R5, R20, R5, RZ ;  /* 0x0000000514057227 */ /* 0x000fc800078e00ff */
[----:B---3--:R-:W-:-:S04]  /*1190*/  IMAD.HI.U32 R18, R13, R6, RZ ;  /* 0x000000060d127227 */ /* 0x008fc800078e00ff */
[C---:B------:R-:W-:Y:S01]  /*11a0*/  IMAD.HI.U32 R22, R11.reuse, R6, RZ ;  /* 0x000000060b167227 */ /* 0x040fe200078e00ff */
[-C--:B------:R-:W-:Y:S02]  /*11b0*/  @P2 SHF.R.U32.HI R13, RZ, R7.reuse, R18 ;  /* 0x00000007ff0d2219 */ /* 0x080fe40000011612 */
[-C--:B-1----:R-:W-:Y:S02]  /*11c0*/  @P1 SHF.R.U32.HI R16, RZ, R12.reuse, R15 ;  /* 0x0000000cff101219 */ /* 0x082fe4000001160f */
[----:B------:R-:W-:Y:S02]  /*11d0*/  SHF.R.U32.HI R5, RZ, R12, R5 ;  /* 0x0000000cff057219 */ /* 0x000fe40000011605 */
[----:B------:R-:W-:Y:S02]  /*11e0*/  SHF.R.U32.HI R22, RZ, R7, R22 ;  /* 0x00000007ff167219 */ /* 0x000fe40000011616 */
[----:B------:R-:W-:Y:S01]  /*11f0*/  SEL R5, R20, R5, !P1 ;  /* 0x0000000514057207 */ /* 0x000fe20004800000 */
[----:B--2---:R-:W-:Y:S01]  /*1200*/  IMAD.HI.U32 R18, R16, R2, RZ ;  /* 0x0000000210127227 */ /* 0x004fe200078e00ff */
[----:B------:R-:W-:-:S02]  /*1210*/  SEL R21, R11, R22, !P2 ;  /* 0x000000160b157207 */ /* 0x000fc40005000000 */
[----:B------:R-:W-:Y:S01]  /*1220*/  IADD3 R7, PT, PT, -R5, RZ, RZ ;  /* 0x000000ff05077210 */ /* 0x000fe20007ffe1ff */
[----:B------:R-:W-:Y:S01]  /*1230*/  IMAD.HI.U32 R6, R13, R2, RZ ;  /* 0x000000020d067227 */ /* 0x000fe200078e00ff */
[----:B------:R-:W-:-:S03]  /*1240*/  @P0 SHF.R.U32.HI R16, RZ, R3, R18 ;  /* 0x00000003ff100219 */ /* 0x000fc60000011612 */
[----:B------:R-:W-:Y:S01]  /*1250*/  IMAD R7, R4, R7, R20 ;  /* 0x0000000704077224 */ /* 0x000fe200078e0214 */
[----:B------:R-:W-:Y:S01]  /*1260*/  @P0 SHF.R.U32.HI R13, RZ, R3, R6 ;  /* 0x00000003ff0d0219 */ /* 0x000fe20000011606 */
[----:B------:R-:W-:-:S04]  /*1270*/  IMAD R16, R16, R9, RZ ;  /* 0x0000000910107224 */ /* 0x000fc800078e02ff */
[----:B------:R-:W-:Y:S01]  /*1280*/  IMAD R6, R13, R9, RZ ;  /* 0x000000090d067224 */ /* 0x000fe200078e02ff */
[----:B------:R-:W-:-:S04]  /*1290*/  ISETP.GE.AND P1, PT, R5, R16, PT ;  /* 0x000000100500720c */ /* 0x000fc80003f26270 */
[----:B------:R-:W-:Y:S01]  /*12a0*/  ISETP.GE.OR P1, PT, R21, R6, P1 ;  /* 0x000000061500720c */ /* 0x000fe20000f26670 */
[----:B------:R-:W-:-:S05]  /*12b0*/  IMAD.HI.U32 R6, R5, R2, RZ ;  /* 0x0000000205067227 */ /* 0x000fca00078e00ff */
[----:B------:R-:W-:-:S04]  /*12c0*/  SHF.R.U32.HI R6, RZ, R3, R6 ;  /* 0x00000003ff067219 */ /* 0x000fc80000011606 */
[----:B------:R-:W-:-:S03]  /*12d0*/  SEL R6, R5, R6, !P0 ;  /* 0x0000000605067207 */ /* 0x000fc60004000000 */
[----:B------:R-:W-:Y:S01]  /*12e0*/  @!P1 IMAD.HI.U32 R12, R21, R2, RZ ;  /* 0x00000002150c9227 */ /* 0x000fe200078e00ff */
[----:B------:R-:W-:-:S04]  /*12f0*/  IADD3 R2, PT, PT, -R6, RZ, RZ ;  /* 0x000000ff06027210 */ /* 0x000fc80007ffe1ff */
[----:B------:R-:W-:Y:S01]  /*1300*/  @!P1 SHF.R.U32.HI R12, RZ, R3, R12 ;  /* 0x00000003ff0c9219 */ /* 0x000fe2000001160c */
[----:B------:R-:W-:-:S03]  /*1310*/  IMAD R2, R9, R2, R5 ;  /* 0x0000000209027224 */ /* 0x000fc600078e0205 */
[----:B------:R-:W-:-:S05]  /*1320*/  @!P1 SEL R3, R21, R12, !P0 ;  /* 0x0000000c15039207 */ /* 0x000fca0004000000 */
[--C-:B------:R-:W-:Y:S02]  /*1330*/  @!P1 IMAD.IADD R6, R6, 0x1, -R3.reuse ;  /* 0x0000000106069824 */ /* 0x100fe400078e0a03 */
[----:B------:R-:W-:Y:S01]  /*1340*/  @!P1 IMAD R3, R2, R13, R3 ;  /* 0x0000000d02039224 */ /* 0x000fe200078e0203 */
[----:B------:R-:W-:Y:S01]  /*1350*/  IADD3 R2, PT, PT, -R21, RZ, RZ ;  /* 0x000000ff15027210 */ /* 0x000fe20007ffe1ff */
[----:B------:R-:W-:Y:S02]  /*1360*/  @!P1 IMAD R5, R6, R9, R21 ;  /* 0x0000000906059224 */ /* 0x000fe400078e0215 */
[----:B------:R-:W-:Y:S02]  /*1370*/  @!P1 IMAD.MOV.U32 R21, RZ, RZ, R3 ;  /* 0x000000ffff159224 */ /* 0x000fe400078e0003 */
[----:B------:R-:W-:Y:S02]  /*1380*/  IMAD R2, R14, R2, R11 ;  /* 0x000000020e027224 */ /* 0x000fe400078e020b */
[----:B------:R-:W-:-:S02]  /*1390*/  IMAD R20, R5, R4, R7 ;  /* 0x0000000405147224 */ /* 0x000fc400078e0207 */
[----:B------:R-:W-:Y:S02]  /*13a0*/  IMAD R21, R21, R14, R2 ;  /* 0x0000000e15157224 */ /* 0x000fe400078e0202 */
.L_x_18:
[----:B------:R-:W-:Y:S05]  /*13b0*/  BRA.U UP3, `(.L_x_19) ;  /* 0x0000000103407547 */ /* 0x000fea000b800000 */
[----:B------:R-:W1:Y:S08]  /*13c0*/  LDC.64 R4, c[0x0][0xb10] ;  /* 0x0002c400ff047b82 */ /* 0x000e700000000a00 */
[----:B------:R-:W2:Y:S08]  /*13d0*/  LDC.64 R2, c[0x0][0xb18] ;  /* 0x0002c600ff027b82 */ /* 0x000eb00000000a00 */
[----:B------:R-:W3:Y:S08]  /*13e0*/  LDC R6, c[0x0][0xb20] ;  /* 0x0002c800ff067b82 */ /* 0x000ef00000000800 */
[----:B------:R-:W4:Y:S01]  /*13f0*/  LDC R12, c[0x0][0xb0c] ;  /* 0x0002c300ff0c7b82 */ /* 0x000f220000000800 */
[----:B-1----:R-:W-:-:S05]  /*1400*/  IMAD.HI.U32 R4, R21, R4, RZ ;  /* 0x0000000415047227 */ /* 0x002fca00078e00ff */
[----:B------:R-:W-:Y:S01]  /*1410*/  SHF.R.U32.HI R4, RZ, R5, R4 ;  /* 0x00000005ff047219 */ /* 0x000fe20000011604 */
[----:B--2---:R-:W-:Y:S01]  /*1420*/  IMAD.HI.U32 R3, R20, R3, RZ ;  /* 0x0000000314037227 */ /* 0x004fe200078e00ff */
[----:B------:R-:W-:-:S04]  /*1430*/  ISETP.NE.AND P0, PT, R2, 0x1, PT ;  /* 0x000000010200780c */ /* 0x000fc80003f05270 */
[----:B---3--:R-:W-:-:S04]  /*1440*/  SHF.R.U32.HI R3, RZ, R6, R3 ;  /* 0x00000006ff037219 */ /* 0x008fc80000011603 */
[----:B------:R-:W-:Y:S02]  /*1450*/  SEL R3, R20, R3, !P0 ;  /* 0x0000000314037207 */ /* 0x000fe40004000000 */
[----:B----4-:R-:W-:-:S04]  /*1460*/  ISETP.NE.AND P1, PT, R12, 0x1, PT ;  /* 0x000000010c00780c */ /* 0x010fc80003f25270 */
[----:B------:R-:W-:-:S05]  /*1470*/  SEL R6, R21, R4, !P1 ;  /* 0x0000000415067207 */ /* 0x000fca0004800000 */
[----:B------:R-:W-:Y:S02]  /*1480*/  IMAD.IADD R4, R3, 0x1, -R6 ;  /* 0x0000000103047824 */ /* 0x000fe400078e0a06 */
[----:B------:R-:W-:Y:S02]  /*1490*/  IMAD.IADD R3, R6, 0x1, -R3 ;  /* 0x0000000106037824 */ /* 0x000fe400078e0a03 */
[----:B------:R-:W-:Y:S02]  /*14a0*/  IMAD R21, R4, R12, R21 ;  /* 0x0000000c04157224 */ /* 0x000fe400078e0215 */
[----:B------:R-:W-:Y:S02]  /*14b0*/  IMAD R20, R3, R2, R20 ;  /* 0x0000000203147224 */ /* 0x000fe400078e0214 */
.L_x_19:
[----:B------:R-:W-:Y:S05]  /*14c0*/  BRA.U !UP1, `(.L_x_20) ;  /* 0x00000001090c7547 */ /* 0x000fea000b800000 */
[----:B------:R-:W-:Y:S01]  /*14d0*/  UCGABAR_WAIT ;  /* 0x0000000000007dc7 */ /* 0x000fe20008000000 */
[----:B------:R-:W-:Y:S01]  /*14e0*/  CCTL.IVALL ;  /* 0x00000000ff00798f */ /* 0x000fe20002000000 */
[----:B------:R-:W-:Y:S05]  /*14f0*/  BRA `(.L_x_21) ;  /* 0x0000000000047947 */ /* 0x000fea0003800000 */
.L_x_20:
[----:B------:R-:W-:Y:S06]  /*1500*/  BAR.SYNC.DEFER_BLOCKING 0x0 ;  /* 0x0000000000007b1d */ /* 0x000fec0000010000 */
.L_x_21:
[----:B------:R-:W-:Y:S05]  /*1510*/  BRA.U UP2, `(.L_x_22) ;  /* 0x0000001102947547 */ /* 0x000fea000b800000 */
[----:B------:R-:W1:Y:S01]  /*1520*/  LDCU UR15, c[0x0][0x38c] ;  /* 0x00007180ff0f77ac */ /* 0x000e620008000800 */
[----:B------:R-:W2:Y:S01]  /*1530*/  LDC R9, c[0x0][0x370] ;  /* 0x0000dc00ff097b82 */ /* 0x000ea20000000800 */
[C---:B------:R-:W-:Y:S01]  /*1540*/  IMAD.SHL.U32 R17, R11.reuse, 0x40, RZ ;  /* 0x000000400b117824 */ /* 0x040fe200078e00ff */
[----:B------:R-:W-:Y:S01]  /*1550*/  PLOP3.LUT P1, PT, PT, PT, UP5, 0x80, 0x8 ;  /* 0x000000000008781c */ /* 0x000fe20003f2f058 */
[----:B------:R-:W-:Y:S01]  /*1560*/  HFMA2 R15, -RZ, RZ, 0, 5.9604644775390625e-08 ;  /* 0x00000001ff0f7431 */ /* 0x000fe200000001ff */
[----:B------:R-:W-:Y:S01]  /*1570*/  UISETP.NE.AND UP1, UPT, UR10, URZ, UPT ;  /* 0x000000ff0a00728c */ /* 0x000fe2000bf25270 */
[----:B------:R-:W-:Y:S01]  /*1580*/  HFMA2 R12, -RZ, RZ, 0, 0 ;  /* 0x00000000ff0c7431 */ /* 0x000fe200000001ff */
[----:B------:R-:W-:Y:S01]  /*1590*/  ISETP.NE.AND P4, PT, R10, RZ, P5 ;  /* 0x000000ff0a00720c */ /* 0x000fe20002f85270 */
[----:B------:R-:W-:Y:S01]  /*15a0*/  IMAD.SHL.U32 R16, R11, 0x80, RZ ;  /* 0x000000800b107824 */ /* 0x000fe200078e00ff */
[----:B------:R-:W3:Y:S01]  /*15b0*/  LDC R0, c[0x0][0x374] ;  /* 0x0000dd00ff007b82 */ /* 0x000ee20000000800 */
[----:B------:R-:W-:Y:S01]  /*15c0*/  PLOP3.LUT P1, PT, P1, PT, PT, 0x8, 0x80 ;  /* 0x000000000080781c */ /* 0x000fe20000f2e170 */
[----:B------:R-:W-:Y:S01]  /*15d0*/  IMAD.MOV.U32 R14, RZ, RZ, RZ ;  /* 0x000000ffff0e7224 */ /* 0x000fe200078e00ff */
[----:B------:R-:W-:Y:S01]  /*15e0*/  MOV R8, 0x1 ;  /* 0x0000000100087802 */ /* 0x000fe20000000f00 */
[----:B------:R-:W-:Y:S01]  /*15f0*/  IMAD.MOV.U32 R10, RZ, RZ, RZ ;  /* 0x000000ffff0a7224 */ /* 0x000fe200078e00ff */
[----:B------:R-:W-:Y:S01]  /*1600*/  LOP3.LUT R17, R17, 0x40, RZ, 0xc0, !PT ;  /* 0x0000004011117812 */ /* 0x000fe200078ec0ff */
[----:B------:R-:W4:Y:S01]  /*1610*/  LDCU.64 UR24, c[0x0][0x348] ;  /* 0x00006900ff1877ac */ /* 0x000f220008000a00 */
[----:B-1----:R-:W-:-:S02]  /*1620*/  UIADD3 UR4, UPT, UPT, UR15, 0x7f, URZ ;  /* 0x0000007f0f047890 */ /* 0x002fc4000fffe0ff */
[----:B------:R-:W-:Y:S02]  /*1630*/  USEL UR7, UR7, 0x2, UP1 ;  /* 0x0000000207077887 */ /* 0x000fe40008800000 */
[----:B------:R-:W-:Y:S01]  /*1640*/  USHF.R.S32.HI UR22, URZ, 0x1f, UR4 ;  /* 0x0000001fff167899 */ /* 0x000fe20008011404 */
[----:B------:R-:W-:-:S03]  /*1650*/  UMOV UR13, URZ ;  /* 0x000000ff000d7c82 */ /* 0x000fc60008000000 */
[----:B------:R-:W-:Y:S02]  /*1660*/  ULEA.HI UR22, UR22, UR4, URZ, 0x7 ;  /* 0x0000000416167291 */ /* 0x000fe4000f8f38ff */
[----:B------:R-:W-:Y:S02]  /*1670*/  UIADD3 UR4, UPT, UPT, UR15, -0x1, URZ ;  /* 0xffffffff0f047890 */ /* 0x000fe4000fffe0ff */
[----:B------:R-:W-:Y:S02]  /*1680*/  USHF.R.S32.HI UR22, URZ, 0x7, UR22 ;  /* 0x00000007ff167899 */ /* 0x000fe40008011416 */
[----:B------:R-:W-:Y:S02]  /*1690*/  UISETP.GE.U32.AND UP2, UPT, UR4, -0xff, UPT ;  /* 0xffffff010400788c */ /* 0x000fe4000bf46070 */
[----:B------:R-:W-:Y:S02]  /*16a0*/  UISETP.LT.U32.AND UP0, UPT, UR22, 0x3, UPT ;  /* 0x000000031600788c */ /* 0x000fe4000bf01070 */
[----:B------:R-:W-:-:S02]  /*16b0*/  UIADD3 UR15, UPT, UPT, UR15, 0xfe, URZ ;  /* 0x000000fe0f0f7890 */ /* 0x000fc4000fffe0ff */
[----:B------:R-:W-:-:S04]  /*16c0*/  USEL UR21, UR22, 0x3, UP0 ;  /* 0x0000000316157887 */ /* 0x000fc80008000000 */
[----:B------:R-:W-:Y:S02]  /*16d0*/  UIADD3 UR6, UPT, UPT, UR21, -0x1, URZ ;  /* 0xffffffff15067890 */ /* 0x000fe4000fffe0ff */
[----:B------:R-:W-:Y:S02]  /*16e0*/  @UP2 UIADD3 UR6, UPT, UPT, UR21, URZ, URZ ;  /* 0x000000ff15062290 */ /* 0x000fe4000fffe0ff */
[----:B------:R-:W-:Y:S02]  /*16f0*/  UIADD3 UR14, UPT, UPT, UR22, -UR21, URZ ;  /* 0x80000015160e7290 */ /* 0x000fe4000fffe0ff */
[----:B------:R-:W-:Y:S02]  /*1700*/  UIADD3 UR5, UPT, UPT, UR6, 0x1, URZ ;  /* 0x0000000106057890 */ /* 0x000fe4000fffe0ff */
[----:B--2-4-:R-:W-:-:S12]  /*1710*/  UIADD3 UR6, UPT, UPT, -UR6, URZ, URZ ;  /* 0x000000ff06067290 */ /* 0x014fd8000fffe1ff */
.L_x_42:
[----:B------:R-:W-:Y:S01]  /*1720*/  UISETP.NE.AND UP0, UPT, UR37, URZ, UPT ;  /* 0x000000ff2500728c */ /* 0x000fe2000bf05270 */
[----:B------:R-:W1:Y:S08]  /*1730*/  S2UR UR37, SR_CgaCtaId ;  /* 0x00000000002579c3 */ /* 0x000e700000008800 */
[----:B------:R-:W-:Y:S05]  /*1740*/  BRA.U UP0, `(.L_x_23) ;  /* 0x0000000100347547 */ /* 0x000fea000b800000 */
[----:B------:R-:W2:Y:S01]  /*1750*/  S2R R2, SR_CgaCtaId ;  /* 0x0000000000027919 */ /* 0x000ea20000008800 */
[----:B------:R-:W-:-:S04]  /*1760*/  MOV R3, 0x400 ;  /* 0x0000040000037802 */ /* 0x000fc80000000f00 */
[----:B--2---:R-:W-:Y:S02]  /*1770*/  LEA R3, R2, R3, 0x18 ;  /* 0x0000000302037211 */ /* 0x004fe400078ec0ff */
[----:B------:R-:W-:-:S03]  /*1780*/  SHF.L.U32 R2, R8, 0x1f, RZ ;  /* 0x0000001f08027819 */ /* 0x000fc600000006ff */
[----:B------:R-:W-:-:S04]  /*1790*/  IMAD R3, R10, 0x8, R3 ;  /* 0x000000080a037824 */ /* 0x000fc800078e0203 */
[----:B------:R-:W2:Y:S02]  /*17a0*/  SYNCS.PHASECHK.TRANS64.TRYWAIT P0, [R3+URZ+0xd0], R2 ;  /* 0x0000d002030075a7 */ /* 0x000ea400080011ff */
[----:B--2---:R-:W-:Y:S05]  /*17b0*/  @!P0 BRA `(.L_x_24) ;  /* 0x0000007000948947 */ /* 0x004fea0003800000 */
.L_x_122:
[----:B------:R-:W-:Y:S01]  /*17c0*/  VIADD R10, R10, 0x1 ;  /* 0x000000010a0a7836 */ /* 0x000fe20000000000 */
[----:B------:R2:W-:Y:S04]  /*17d0*/  SYNCS.ARRIVE.TRANS64.A1T0 RZ, [R3+URZ+0xc0], RZ ;  /* 0x0000c0ff03ff79a7 */ /* 0x0005e800081000ff */
[----:B------:R-:W-:-:S04]  /*17e0*/  ISETP.NE.AND P0, PT, R10, 0x2, PT ;  /* 0x000000020a00780c */ /* 0x000fc80003f05270 */
[----:B------:R-:W-:Y:S02]  /*17f0*/  SEL R10, R10, RZ, P0 ;  /* 0x000000ff0a0a7207 */ /* 0x000fe40000000000 */
[----:B--2---:R-:W-:-:S04]  /*1800*/  SEL R3, RZ, 0x1, P0 ;  /* 0x00000001ff037807 */ /* 0x004fc80000000000 */
[----:B------:R-:W-:-:S07]  /*1810*/  LOP3.LUT R8, R8, R3, RZ, 0x3c, !PT ;  /* 0x0000000308087212 */ /* 0x000fce00078e3cff */
.L_x_23:
[----:B------:R-:W-:Y:S01]  /*1820*/  UMOV UR4, 0x400 ;  /* 0x0000040000047882 */ /* 0x000fe20000000000 */
[----:B------:R-:W-:Y:S01]  /*1830*/  LEA.HI R3, R21, R21, RZ, 0x1 ;  /* 0x0000001515037211 */ /* 0x000fe200078f08ff */
[----:B-1----:R-:W-:Y:S01]  /*1840*/  ULEA UR4, UR37, UR4, 0x18 ;  /* 0x0000000425047291 */ /* 0x002fe2000f8ec0ff */
[----:B------:R-:W-:Y:S01]  /*1850*/  SHF.L.U32 R2, R15, 0x1f, RZ ;  /* 0x0000001f0f027819 */ /* 0x000fe200000006ff */
[----:B------:R-:W-:Y:S01]  /*1860*/  UISETP.GE.U32.AND UP0, UPT, UR15, 0xff, UPT ;  /* 0x000000ff0f00788c */ /* 0x000fe2000bf06070 */
[----:B------:R-:W-:Y:S01]  /*1870*/  R2UR UR35, R16 ;  /* 0x00000000102372ca */ /* 0x000fe200000e0000 */
[----:B------:R-:W-:Y:S01]  /*1880*/  ULEA UR8, UR13, UR4, 0x3 ;  /* 0x000000040d087291 */ /* 0x000fe2000f8e18ff */
[----:B------:R-:W-:Y:S01]  /*1890*/  IMAD.SHL.U32 R3, R3, 0x80, RZ ;  /* 0x0000008003037824 */ /* 0x000fe200078e00ff */
[----:B------:R-:W-:Y:S01]  /*18a0*/  R2UR UR11, R17 ;  /* 0x00000000110b72ca */ /* 0x000fe200000e0000 */
[----:B------:R-:W-:-:S03]  /*18b0*/  UMOV UR23, URZ ;  /* 0x000000ff00177c82 */ /* 0x000fc60008000000 */
[----:B------:R-:W-:-:S03]  /*18c0*/  LOP3.LUT R3, R3, 0xffffff00, RZ, 0xc0, !PT ;  /* 0xffffff0003037812 */ /* 0x000fc600078ec0ff */
[----:B------:R1:W2:Y:S01]  /*18d0*/  SYNCS.PHASECHK.TRANS64.TRYWAIT P0, [UR8+0x18], R2 ;  /* 0x00001802ff0075a7 */ /* 0x0002a20008001108 */
[----:B------:R-:W-:Y:S02]  /*18e0*/  R2UR UR9, R3 ;  /* 0x00000000030972ca */ /* 0x000fe400000e0000 */
[----:B------:R-:W-:-:S11]  /*18f0*/  R2UR UR8, R20 ;  /* 0x00000000140872ca */ /* 0x000fd600000e0000 */
[----:B------:R-:W-:Y:S02]  /*1900*/  ULOP3.LUT UR35, UR9, 0x80, UR35, 0xf8, !UPT ;  /* 0x0000008009237892 */ /* 0x000fe4000f8ef823 */
[----:B------:R-:W-:Y:S01]  /*1910*/  ULEA UR11, UR8, UR11, 0x7 ;  /* 0x0000000b080b7291 */ /* 0x000fe2000f8e38ff */
[----:B------:R-:W-:Y:S11]  /*1920*/  BRA.U !UP0, `(.L_x_25) ;  /* 0x0000000108c07547 */ /* 0x000ff6000b800000 */
[----:B------:R-:W-:Y:S01]  /*1930*/  UMOV UR16, UR6 ;  /* 0x0000000600107c82 */ /* 0x000fe20008000000 */
[----:B------:R-:W-:Y:S01]  /*1940*/  UMOV UR17, UR13 ;  /* 0x0000000d00117c82 */ /* 0x000fe20008000000 */
[----:B------:R-:W-:-:S05]  /*1950*/  UMOV UR34, URZ ;  /* 0x000000ff00227c82 */ /* 0x000fca0008000000 */
.L_x_31:
[----:B------:R-:W-:Y:S01]  /*1960*/  ULEA UR33, UR17, UR4, 0x3 ;  /* 0x0000000411217291 */ /* 0x000fe2000f8e18ff */
[----:B------:R-:W-:Y:S01]  /*1970*/  @P5 MOV R3, 0xc000 ;  /* 0x0000c00000035802 */ /* 0x000fe20000000f00 */
[----:B-12-4-:R-:W-:Y:S10]  /*1980*/  @P0 BRA `(.L_x_26) ;  /* 0x00000000000c0947 */ /* 0x016ff40003800000 */
[----:B------:R-:W-:-:S04]  /*1990*/  SHF.L.U32 R5, R15, 0x1f, RZ ;  /* 0x0000001f0f057819 */ /* 0x000fc800000006ff */
[----:B------:R-:W2:Y:S02]  /*19a0*/  SYNCS.PHASECHK.TRANS64.TRYWAIT P0, [UR33+0x18], R5 ;  /* 0x00001805ff0075a7 */ /* 0x000ea40008001121 */
[----:B--2---:R-:W-:Y:S05]  /*19b0*/  @!P0 BRA `(.L_x_27) ;  /* 0x0000007000288947 */ /* 0x004fea0003800000 */
.L_x_26:
[----:B------:R2:W-:Y:S01]  /*19c0*/  @P5 SYNCS.ARRIVE.TRANS64 RZ, [UR33], R3 ;  /* 0x00000003ffff59a7 */ /* 0x0005e20008000021 */
[----:B------:R-:W-:Y:S02]  /*19d0*/  ULOP3.LUT UR8, UR7, 0x2, URZ, 0xfc, !UPT ;  /* 0x0000000207087892 */ /* 0x000fe4000f8efcff */
[----:B------:R-:W-:Y:S02]  /*19e0*/  UIADD3 UR16, UPT, UPT, UR16, 0x1, URZ ;  /* 0x0000000110107890 */ /* 0x000fe4000fffe0ff */
[----:B------:R-:W-:Y:S02]  /*19f0*/  UISETP.NE.AND UP0, UPT, UR8, 0x2, UPT ;  /* 0x000000020800788c */ /* 0x000fe4000bf05270 */
[----:B------:R-:W-:-:S07]  /*1a00*/  UISETP.NE.AND UP2, UPT, UR16, 0x1, UPT ;  /* 0x000000011000788c */ /* 0x000fce000bf45270 */
[----:B------:R-:W-:Y:S05]  /*1a10*/  BRA.U UP0, `(.L_x_28) ;  /* 0x0000000100047547 */ /* 0x000fea000b800000 */
[----:B------:R-:W-:Y:S05]  /*1a20*/  BPT.TRAP 0x1 ;  /* 0x000000040000795c */ /* 0x000fea0000300000 */
.L_x_28:
[----:B------:R-:W-:Y:S04]  /*1a30*/  BSSY.RECONVERGENT B0, `(.L_x_29) ;  /* 0x0000003000007945 */ /* 0x000fe80003800200 */
[----:B------:R-:W-:Y:S05]  /*1a40*/  @!P4 BRA `(.L_x_30) ;  /* 0x000000000004c947 */ /* 0x000fea0003800000 */
[----:B------:R-:W-:Y:S05]  /*1a50*/  BPT.TRAP 0x1 ;  /* 0x000000040000795c */ /* 0x000fea0000300000 */
.L_x_30:
[----:B------:R-:W-:Y:S05]  /*1a60*/  BSYNC.RECONVERGENT B0 ;  /* 0x0000000000007941 */ /* 0x000fea0003800200 */
.L_x_29:
[----:B------:R-:W-:Y:S02]  /*1a70*/  UIADD3 UR13, UPT, UPT, UR17, 0x1, URZ ;  /* 0x00000001110d7890 */ /* 0x000fe4000fffe0ff */
[----:B------:R-:W-:Y:S02]  /*1a80*/  ULEA UR32, UR17, UR4, 0xe ;  /* 0x0000000411207291 */ /* 0x000fe4000f8e70ff */
[----:B------:R-:W-:Y:S02]  /*1a90*/  UISETP.NE.AND UP0, UPT, UR13, 0x3, UPT ;  /* 0x000000030d00788c */ /* 0x000fe4000bf05270 */
[----:B------:R-:W-:Y:S02]  /*1aa0*/  UIADD3 UR28, UP1, UPT, UR24, 0x80, URZ ;  /* 0x00000080181c7890 */ /* 0x000fe4000ff3e0ff */
[----:B------:R-:W-:Y:S02]  /*1ab0*/  USEL UR9, URZ, 0x1, UP0 ;  /* 0x00000001ff097887 */ /* 0x000fe40008000000 */
[----:B------:R-:W-:-:S02]  /*1ac0*/  USEL UR13, UR13, URZ, UP0 ;  /* 0x000000ff0d0d7287 */ /* 0x000fc40008000000 */
[----:B------:R-:W-:Y:S02]  /*1ad0*/  UIADD3 UR26, UP0, UPT, UR24, 0x180, URZ ;  /* 0x00000180181a7890 */ /* 0x000fe4000ff1e0ff */
[----:B------:R-:W-:Y:S01]  /*1ae0*/  ULEA UR8, UR13, UR4, 0x3 ;  /* 0x000000040d087291 */ /* 0x000fe2000f8e18ff */
[----:B------:R-:W-:Y:S01]  /*1af0*/  LOP3.LUT R15, R15, UR9, RZ, 0x3c, !PT ;  /* 0x000000090f0f7c12 */ /* 0x000fe2000f8e3cff */
[----:B------:R-:W-:Y:S02]  /*1b00*/  ULOP3.LUT UR33, UR33, 0xfefffff8, URZ, 0xc0, !UPT ;  /* 0xfefffff821217892 */ /* 0x000fe4000f8ec0ff */
[----:B------:R-:W-:Y:S01]  /*1b10*/  UIADD3.X UR29, UPT, UPT, URZ, UR25, URZ, UP1, !UPT ;  /* 0x00000019ff1d7290 */ /* 0x000fe20008ffe4ff */
[----:B-1----:R-:W-:Y:S01]  /*1b20*/  SHF.L.U32 R2, R15, 0x1f, RZ ;  /* 0x0000001f0f027819 */ /* 0x002fe200000006ff */
[----:B------:R-:W-:Y:S02]  /*1b30*/  UIADD3 UR32, UPT, UPT, UR32, 0x8400, URZ ;  /* 0x0000840020207890 */ /* 0x000fe4000fffe0ff */
[----:B------:R-:W-:Y:S01]  /*1b40*/  UIADD3.X UR27, UPT, UPT, URZ, UR25, URZ, UP0, !UPT ;  /* 0x00000019ff1b7290 */ /* 0x000fe200087fe4ff */
[----:B------:R4:W1:Y:S01]  /*1b50*/  SYNCS.PHASECHK.TRANS64.TRYWAIT P0, [UR8+0x18], R2 ;  /* 0x00001802ff0075a7 */ /* 0x0008620008001108 */
[----:B------:R-:W-:Y:S01]  /*1b60*/  ULEA UR8, UR17, UR4, 0xd ;  /* 0x0000000411087291 */ /* 0x000fe2000f8e68ff */
[----:B------:R-:W-:Y:S01]  /*1b70*/  UMOV UR18, 0x0 ;  /* 0x0000000000127882 */ /* 0x000fe20000000000 */
[----:B------:R-:W-:-:S02]  /*1b80*/  UMOV UR19, 0x10000000 ;  /* 0x1000000000137882 */ /* 0x000fc40000000000 */
[----:B------:R-:W-:Y:S01]  /*1b90*/  UIADD3 UR8, UPT, UPT, UR8, 0x14400, URZ ;  /* 0x0001440008087890 */ /* 0x000fe2000fffe0ff */
[----:B------:R2:W-:Y:S01]  /*1ba0*/  UTMALDG.3D.2CTA [UR32], [UR28], desc[UR18] ;  /* 0x000012201c0075b4 */ /* 0x0005e20008211000 */
[----:B------:R-:W-:Y:S01]  /*1bb0*/  UMOV UR10, UR34 ;  /* 0x00000022000a7c82 */ /* 0x000fe20008000000 */
[----:B------:R-:W-:Y:S01]  /*1bc0*/  UMOV UR12, UR36 ;  /* 0x00000024000c7c82 */ /* 0x000fe20008000000 */
[----:B------:R-:W-:Y:S01]  /*1bd0*/  UMOV UR9, UR33 ;  /* 0x0000002100097c82 */ /* 0x000fe20008000000 */
[----:B------:R-:W-:Y:S01]  /*1be0*/  UMOV UR23, UR5 ;  /* 0x0000000500177c82 */ /* 0x000fe20008000000 */
[----:B------:R-:W-:-:S03]  /*1bf0*/  UMOV UR17, UR13 ;  /* 0x0000000d00117c82 */ /* 0x000fc60008000000 */
[----:B------:R4:W-:Y:S01]  /*1c00*/  UTMALDG.3D.2CTA [UR8], [UR26], desc[UR18] ;  /* 0x000012081a0075b4 */ /* 0x0009e20008211000 */
[----:B--2---:R-:W-:Y:S01]  /*1c10*/  UIADD3 UR34, UPT, UPT, UR34, 0x80, URZ ;  /* 0x0000008022227890 */ /* 0x004fe2000fffe0ff */
[----:B------:R-:W-:Y:S11]  /*1c20*/  BRA.U UP2, `(.L_x_31) ;  /* 0xfffffffd024c7547 */ /* 0x000ff6000b83ffff */
.L_x_25:
[----:B----4-:R-:W-:Y:S01]  /*1c30*/  ULEA UR8, UR13, UR4, 0x3 ;  /* 0x000000040d087291 */ /* 0x010fe2000f8e18ff */
[----:B-1----:R-:W-:Y:S01]  /*1c40*/  SHF.L.U32 R2, R15, 0x1f, RZ ;  /* 0x0000001f0f027819 */ /* 0x002fe200000006ff */
[----:B------:R-:W-:Y:S01]  /*1c50*/  @!P1 SYNCS.ARRIVE.TRANS64.A1T0 RZ, [UR4+0x58], RZ ;  /* 0x000058ffffff99a7 */ /* 0x000fe20008100004 */
[----:B------:R-:W-:-:S06]  /*1c60*/  UISETP.GT.AND UP0, UPT, UR22, UR21, UPT ;  /* 0x000000151600728c */ /* 0x000fcc000bf04270 */
[----:B--2---:R1:W2:Y:S03]  /*1c70*/  SYNCS.PHASECHK.TRANS64.TRYWAIT P0, [UR8+0x18], R2 ;  /* 0x00001802ff0075a7 */ /* 0x0042a60008001108 */
[----:B------:R-:W-:Y:S05]  /*1c80*/  BRA.U !UP0, `(.L_x_32) ;  /* 0x0000000108c07547 */ /* 0x000fea000b800000 */
[----:B------:R-:W-:Y:S01]  /*1c90*/  UIADD3 UR26, UPT, UPT, UR14, UR23, URZ ;  /* 0x000000170e1a7290 */ /* 0x000fe2000fffe0ff */
[----:B------:R-:W-:-:S11]  /*1ca0*/  UMOV UR27, UR13 ;  /* 0x0000000d001b7c82 */ /* 0x000fd60008000000 */
.L_x_38:
[----:B------:R-:W-:Y:S01]  /*1cb0*/  ULEA UR17, UR27, UR4, 0x3 ;  /* 0x000000041b117291 */ /* 0x000fe2000f8e18ff */
[----:B--2---:R-:W-:Y:S01]  /*1cc0*/  @P5 MOV R3, 0xc000 ;  /* 0x0000c00000035802 */ /* 0x004fe20000000f00 */
[----:B-12---:R-:W-:Y:S10]  /*1cd0*/  @P0 BRA `(.L_x_33) ;  /* 0x00000000000c0947 */ /* 0x006ff40003800000 */
[----:B------:R-:W-:-:S04]  /*1ce0*/  SHF.L.U32 R5, R15, 0x1f, RZ ;  /* 0x0000001f0f057819 */ /* 0x000fc800000006ff */
[----:B------:R-:W2:Y:S02]  /*1cf0*/  SYNCS.PHASECHK.TRANS64.TRYWAIT P0, [UR17+0x18], R5 ;  /* 0x00001805ff0075a7 */ /* 0x000ea40008001111 */
[----:B--2---:R-:W-:Y:S05]  /*1d00*/  @!P0 BRA `(.L_x_34) ;  /* 0x0000006c006c8947 */ /* 0x004fea0003800000 */
.L_x_33:
[----:B------:R2:W-:Y:S01]  /*1d10*/  @P5 SYNCS.ARRIVE.TRANS64 RZ, [UR17], R3 ;  /* 0x00000003ffff59a7 */ /* 0x0005e20008000011 */
[----:B------:R-:W-:-:S04]  /*1d20*/  ULOP3.LUT UR8, UR7, 0x2, URZ, 0xfc, !UPT ;  /* 0x0000000207087892 */ /* 0x000fc8000f8efcff */
[----:B------:R-:W-:-:S09]  /*1d30*/  UISETP.NE.AND UP0, UPT, UR8, 0x2, UPT ;  /* 0x000000020800788c */ /* 0x000fd2000bf05270 */
[----:B------:R-:W-:Y:S05]  /*1d40*/  BRA.U UP0, `(.L_x_35) ;  /* 0x0000000100047547 */ /* 0x000fea000b800000 */
[----:B------:R-:W-:Y:S05]  /*1d50*/  BPT.TRAP 0x1 ;  /* 0x000000040000795c */ /* 0x000fea0000300000 */
.L_x_35:
[----:B------:R-:W-:Y:S04]  /*1d60*/  BSSY.RECONVERGENT B0, `(.L_x_36) ;  /* 0x0000003000007945 */ /* 0x000fe80003800200 */
[----:B------:R-:W-:Y:S05]  /*1d70*/  @!P4 BRA `(.L_x_37) ;  /* 0x000000000004c947 */ /* 0x000fea0003800000 */
[----:B------:R-:W-:Y:S05]  /*1d80*/  BPT.TRAP 0x1 ;  /* 0x000000040000795c */ /* 0x000fea0000300000 */
.L_x_37:
[----:B------:R-:W-:Y:S05]  /*1d90*/  BSYNC.RECONVERGENT B0 ;  /* 0x0000000000007941 */ /* 0x000fea0003800200 */
.L_x_36:
        /* <DEDUP_REMOVED lines=9> */
[----:B------:R-:W-:Y:S02]  /*1e30*/  USHF.L.U32 UR18, UR23, 0x7, URZ ;  /* 0x0000000717127899 */ /* 0x000fe400080006ff */
[----:B------:R-:W-:Y:S01]  /*1e40*/  ULOP3.LUT UR17, UR17, 0xfefffff8, URZ, 0xc0, !UPT ;  /* 0xfefffff811117892 */ /* 0x000fe2000f8ec0ff */
[----:B-1----:R-:W-:Y:S01]  /*1e50*/  SHF.L.U32 R2, R15, 0x1f, RZ ;  /* 0x0000001f0f027819 */ /* 0x002fe200000006ff */
[----:B------:R-:W-:Y:S02]  /*1e60*/  UIADD3 UR16, UPT, UPT, UR16, 0x8400, URZ ;  /* 0x0000840010107890 */ /* 0x000fe4000fffe0ff */
[----:B------:R-:W-:Y:S01]  /*1e70*/  UIADD3.X UR33, UPT, UPT, URZ, UR25, URZ, UP1, !UPT ;  /* 0x00000019ff217290 */ /* 0x000fe20008ffe4ff */
[----:B------:R4:W1:Y:S01]  /*1e80*/  SYNCS.PHASECHK.TRANS64.TRYWAIT P0, [UR8+0x18], R2 ;  /* 0x00001802ff0075a7 */ /* 0x0008620008001108 */
[----:B------:R-:W-:-:S02]  /*1e90*/  ULEA UR8, UR27, UR4, 0xd ;  /* 0x000000041b087291 */ /* 0x000fc4000f8e68ff */
[----:B------:R-:W-:Y:S02]  /*1ea0*/  UIADD3.X UR31, UPT, UPT, URZ, UR25, URZ, UP0, !UPT ;  /* 0x00000019ff1f7290 */ /* 0x000fe400087fe4ff */
[----:B------:R-:W-:Y:S01]  /*1eb0*/  UIADD3 UR8, UPT, UPT, UR8, 0x14400, URZ ;  /* 0x0001440008087890 */ /* 0x000fe2000fffe0ff */
[----:B------:R-:W-:Y:S01]  /*1ec0*/  UMOV UR28, 0x0 ;  /* 0x00000000001c7882 */ /* 0x000fe20000000000 */
[----:B------:R-:W-:Y:S01]  /*1ed0*/  UMOV UR29, 0x10000000 ;  /* 0x10000000001d7882 */ /* 0x000fe20000000000 */
[----:B------:R-:W-:Y:S01]  /*1ee0*/  UMOV UR19, UR35 ;  /* 0x0000002300137c82 */ /* 0x000fe20008000000 */
[----:B------:R-:W-:Y:S01]  /*1ef0*/  UMOV UR20, UR36 ;  /* 0x0000002400147c82 */ /* 0x000fe20008000000 */
[----:B------:R-:W-:Y:S01]  /*1f00*/  UMOV UR12, UR36 ;  /* 0x00000024000c7c82 */ /* 0x000fe20008000000 */
[----:B------:R-:W-:Y:S01]  /*1f10*/  UMOV UR9, UR17 ;  /* 0x0000001100097c82 */ /* 0x000fe20008000000 */
[----:B------:R-:W-:Y:S01]  /*1f20*/  UMOV UR10, UR18 ;  /* 0x00000012000a7c82 */ /* 0x000fe20008000000 */
[----:B------:R4:W-:Y:S01]  /*1f30*/  UTMALDG.3D.2CTA [UR16], [UR32], desc[UR28] ;  /* 0x00001c10200075b4 */ /* 0x0009e20008211000 */
[----:B------:R-:W-:Y:S01]  /*1f40*/  UIADD3 UR23, UPT, UPT, UR23, 0x1, URZ ;  /* 0x0000000117177890 */ /* 0x000fe2000fffe0ff */
[----:B------:R-:W-:-:S03]  /*1f50*/  UMOV UR27, UR13 ;  /* 0x0000000d001b7c82 */ /* 0x000fc60008000000 */
[----:B------:R-:W-:Y:S01]  /*1f60*/  UISETP.NE.AND UP0, UPT, UR23, UR26, UPT ;  /* 0x0000001a1700728c */ /* 0x000fe2000bf05270 */
[----:B------:R4:W-:Y:S08]  /*1f70*/  UTMALDG.3D.2CTA [UR8], [UR30], desc[UR28] ;  /* 0x00001c081e0075b4 */ /* 0x0009f00008211000 */
[----:B----4-:R-:W-:Y:S05]  /*1f80*/  BRA.U UP0, `(.L_x_38) ;  /* 0xfffffffd00487547 */ /* 0x010fea000b83ffff */
.L_x_32:
[----:B-1----:R-:W-:Y:S01]  /*1f90*/  LEA R2, R14, UR4, 0x3 ;  /* 0x000000040e027c11 */ /* 0x002fe2000f8e18ff */
[----:B------:R-:W-:Y:S01]  /*1fa0*/  NOP ;  /* 0x0000000000007918 */ /* 0x000fe20000000000 */
[----:B--2---:R-:W-:Y:S02]  /*1fb0*/  SHF.L.U32 R3, R12, 0x1f, RZ ;  /* 0x0000001f0c037819 */ /* 0x004fe400000006ff */
[----:B------:R-:W-:Y:S02]  /*1fc0*/  LEA R4, R14, UR4, 0x4 ;  /* 0x000000040e047c11 */ /* 0x000fe4000f8e20ff */
[----:B------:R-:W1:Y:S02]  /*1fd0*/  SYNCS.PHASECHK.TRANS64.TRYWAIT P0, [R2+URZ+0x60], R3 ;  /* 0x00006003020075a7 */ /* 0x000e6400080011ff */
[----:B-1----:R-:W-:Y:S05]  /*1fe0*/  @!P0 BRA `(.L_x_39) ;  /* 0x0000006800cc8947 */ /* 0x002fea0003800000 */
.L_x_125:
[----:B------:R-:W2:Y:S01]  /*1ff0*/  LDS.128 R4, [R4+0xf0] ;  /* 0x0000f00004047984 */ /* 0x000ea20000000c00 */
[----:B------:R-:W-:Y:S01]  /*2000*/  ISETP.GE.AND P0, PT, R72, 0x1, PT ;  /* 0x000000014800780c */ /* 0x000fe20003f06270 */
[----:B-1----:R-:W-:Y:S01]  /*2010*/  VIADD R2, R2, 0x70 ;  /* 0x0000007002027836 */ /* 0x002fe20000000000 */
[----:B------:R-:W-:Y:S01]  /*2020*/  @!PT LDS RZ, [RZ] ;  /* 0x00000000fffff984 */ /* 0x000fe20000000800 */
[----:B------:R-:W-:Y:S01]  /*2030*/  @!PT LDS RZ, [RZ] ;  /* 0x00000000fffff984 */ /* 0x000fe20000000800 */
[----:B------:R-:W-:Y:S01]  /*2040*/  @!PT LDS RZ, [RZ] ;  /* 0x00000000fffff984 */ /* 0x000fe20000000800 */
[----:B------:R-:W-:Y:S01]  /*2050*/  @!PT LDS RZ, [RZ] ;  /* 0x00000000fffff984 */ /* 0x000fe20000000800 */
[----:B------:R1:W-:Y:S06]  /*2060*/  MEMBAR.ALL.CTA ;  /* 0x0000000000007992 */ /* 0x0003ec0000008000 */
[----:B-1----:R-:W1:Y:S01]  /*2070*/  FENCE.VIEW.ASYNC.S ;  /* 0x00000000000073c6 */ /* 0x002e620000000000 */
[----:B------:R-:W-:-:S04]  /*2080*/  PRMT R2, RZ, 0x654, R2 ;  /* 0x00000654ff027816 */ /* 0x000fc80000000002 */
[----:B-1----:R1:W-:Y:S01]  /*2090*/  SYNCS.ARRIVE.TRANS64.RED.A1T0 RZ, [R2+URZ], RZ ;  /* 0x000000ff02ff79a7 */ /* 0x0023e200081004ff */
[----:B--2---:R-:W-:-:S13]  /*20a0*/  LOP3.LUT P2, RZ, R6, 0x1, RZ, 0xc0, !PT ;  /* 0x0000000106ff7812 */ /* 0x004fda000784c0ff */
[----:B------:R-:W-:Y:S01]  /*20b0*/  @P2 SHF.R.U32.HI R3, RZ, 0x10, R5 ;  /* 0x00000010ff032819 */ /* 0x000fe20000011605 */
[----:B------:R-:W-:Y:S01]  /*20c0*/  VOTEU.ANY UP0, P2 ;  /* 0x0000000000ff7886 */ /* 0x000fe20001000100 */
[----:B------:R-:W-:Y:S02]  /*20d0*/  @P2 MOV R13, R4 ;  /* 0x00000004000d2202 */ /* 0x000fe40000000f00 */
[----:B------:R-:W-:Y:S02]  /*20e0*/  @P2 R2UR.BROADCAST UR8, R3 ;  /* 0x00000000030822ca */ /* 0x000fe400008e0000 */
[----:B------:R-:W-:-:S11]  /*20f0*/  @P2 LOP3.LUT R11, R5, 0xffff, RZ, 0xc0, !PT ;  /* 0x0000ffff050b2812 */ /* 0x000fd600078ec0ff */
[----:B------:R-:W-:Y:S01]  /*2100*/  @UP0 UMOV UR36, UR8 ;  /* 0x0000000800240c82 */ /* 0x000fe20008000000 */
[----:B-1----:R-:W-:Y:S05]  /*2110*/  @!P0 BRA `(.L_x_40) ;  /* 0x0000000000b88947 */ /* 0x002fea0003800000 */
[----:B------:R-:W3:Y:S01]  /*2120*/  LDC.64 R4, c[0x0][0xb18] ;  /* 0x0002c600ff047b82 */ /* 0x000ee20000000a00 */
[----:B------:R-:W-:-:S07]  /*2130*/  ISETP.NE.AND P3, PT, R72, 0x1, PT ;  /* 0x000000014800780c */ /* 0x000fce0003f65270 */
[----:B------:R-:W1:Y:S08]  /*2140*/  LDC.64 R6, c[0x0][0xb10] ;  /* 0x0002c400ff067b82 */ /* 0x000e700000000a00 */
[----:B------:R-:W2:Y:S08]  /*2150*/  LDC R18, c[0x0][0xb20] ;  /* 0x0002c800ff127b82 */ /* 0x000eb00000000800 */
[----:B------:R-:W4:Y:S01]  /*2160*/  LDC R20, c[0x0][0xb0c] ;  /* 0x0002c300ff147b82 */ /* 0x000f220000000800 */
[----:B---3--:R-:W-:Y:S01]  /*2170*/  IMAD.HI.U32 R19, R0, R5, RZ ;  /* 0x0000000500137227 */ /* 0x008fe200078e00ff */
[----:B------:R-:W-:-:S03]  /*2180*/  ISETP.NE.AND P0, PT, R4, 0x1, PT ;  /* 0x000000010400780c */ /* 0x000fc60003f05270 */
[----:B------:R-:W-:-:S03]  /*2190*/  IMAD.HI.U32 R5, R11, R5, RZ ;  /* 0x000000050b057227 */ /* 0x000fc600078e00ff */
[----:B------:R-:W3:Y:S01]  /*21a0*/  LDC.64 R2, c[0x0][0xb28] ;  /* 0x0002ca00ff027b82 */ /* 0x000ee20000000a00 */
[----:B-1----:R-:W-:-:S04]  /*21b0*/  IMAD.HI.U32 R22, R9, R6, RZ ;  /* 0x0000000609167227 */ /* 0x002fc800078e00ff */
[----:B------:R-:W-:Y:S01]  /*21c0*/  IMAD.HI.U32 R24, R13, R6, RZ ;  /* 0x000000060d187227 */ /* 0x000fe200078e00ff */
[----:B------:R-:W-:Y:S02]  /*21d0*/  SHF.R.U32.HI R22, RZ, R7, R22 ;  /* 0x00000007ff167219 */ /* 0x000fe40000011616 */
[-C--:B--2---:R-:W-:Y:S02]  /*21e0*/  SHF.R.U32.HI R19, RZ, R18.reuse, R19 ;  /* 0x00000012ff137219 */ /* 0x084fe40000011613 */
[----:B------:R-:W-:Y:S02]  /*21f0*/  SHF.R.U32.HI R18, RZ, R18, R5 ;  /* 0x00000012ff127219 */ /* 0x000fe40000011605 */
[----:B------:R-:W-:Y:S02]  /*2200*/  SEL R19, R0, R19, !P0 ;  /* 0x0000001300137207 */ /* 0x000fe40004000000 */
[----:B------:R-:W-:Y:S02]  /*2210*/  SHF.R.U32.HI R24, RZ, R7, R24 ;  /* 0x00000007ff187219 */ /* 0x000fe40000011618 */
[----:B----4-:R-:W-:-:S02]  /*2220*/  ISETP.NE.AND P1, PT, R20, 0x1, PT ;  /* 0x000000011400780c */ /* 0x010fc40003f25270 */
[----:B------:R-:W-:Y:S02]  /*2230*/  SEL R5, R11, R18, !P0 ;  /* 0x000000120b057207 */ /* 0x000fe40004000000 */
[----:B------:R-:W-:Y:S02]  /*2240*/  SEL R21, R9, R22, !P1 ;  /* 0x0000001609157207 */ /* 0x000fe40004800000 */
[----:B------:R-:W-:Y:S01]  /*2250*/  SEL R7, R13, R24, !P1 ;  /* 0x000000180d077207 */ /* 0x000fe20004800000 */
[----:B---3--:R-:W-:-:S04]  /*2260*/  IMAD.HI.U32 R22, R19, R2, RZ ;  /* 0x0000000213167227 */ /* 0x008fc800078e00ff */
[----:B------:R-:W-:Y:S01]  /*2270*/  IMAD.HI.U32 R6, R21, R2, RZ ;  /* 0x0000000215067227 */ /* 0x000fe200078e00ff */
[----:B------:R-:W-:-:S04]  /*2280*/  @P3 SHF.R.U32.HI R19, RZ, R3, R22 ;  /* 0x00000003ff133219 */ /* 0x000fc80000011616 */
        /* <DEDUP_REMOVED lines=8> */
[----:B------:R-:W-:-:S04]  /*2310*/  @!P0 IMAD.HI.U32 R18, R7, R2, RZ ;  /* 0x0000000207128227 */ /* 0x000fc800078e00ff */
[----:B------:R-:W-:Y:S01]  /*2320*/  IMAD.MOV R2, RZ, RZ, -R6 ;  /* 0x000000ffff027224 */ /* 0x000fe200078e0a06 */
[----:B------:R-:W-:-:S03]  /*2330*/  @!P0 SHF.R.U32.HI R18, RZ, R3, R18 ;  /* 0x00000003ff128219 */ /* 0x000fc60000011612 */
[----:B------:R-:W-:Y:S01]  /*2340*/  IMAD R2, R72, R2, R5 ;  /* 0x0000000248027224 */ /* 0x000fe200078e0205 */
[----:B------:R-:W-:Y:S02]  /*2350*/  @!P0 SEL R3, R7, R18, !P3 ;  /* 0x0000001207038207 */ /* 0x000fe40005800000 */
[----:B------:R-:W-:-:S03]  /*2360*/  IADD3 R18, PT, PT, -R5, RZ, RZ ;  /* 0x000000ff05127210 */ /* 0x000fc60007ffe1ff */
[--C-:B------:R-:W-:Y:S02]  /*2370*/  @!P0 IMAD.IADD R6, R6, 0x1, -R3.reuse ;  /* 0x0000000106068824 */ /* 0x100fe400078e0a03 */
[----:B------:R-:W-:Y:S01]  /*2380*/  @!P0 IMAD R3, R2, R21, R3 ;  /* 0x0000001502038224 */ /* 0x000fe200078e0203 */
[----:B------:R-:W-:Y:S01]  /*2390*/  IADD3 R2, PT, PT, -R7, RZ, RZ ;  /* 0x000000ff07027210 */ /* 0x000fe20007ffe1ff */
[----:B------:R-:W-:Y:S02]  /*23a0*/  @!P0 IMAD R5, R72, R6, R7 ;  /* 0x0000000648058224 */ /* 0x000fe400078e0207 */
[----:B------:R-:W-:Y:S02]  /*23b0*/  IMAD R11, R4, R18, R11 ;  /* 0x00000012040b7224 */ /* 0x000fe400078e020b */
[----:B------:R-:W-:Y:S02]  /*23c0*/  @!P0 IMAD.MOV.U32 R7, RZ, RZ, R3 ;  /* 0x000000ffff078224 */ /* 0x000fe400078e0003 */
[----:B------:R-:W-:-:S02]  /*23d0*/  IMAD R2, R20, R2, R13 ;  /* 0x0000000214027224 */ /* 0x000fc400078e020d */
[----:B------:R-:W-:Y:S02]  /*23e0*/  IMAD R11, R5, R4, R11 ;  /* 0x00000004050b7224 */ /* 0x000fe400078e020b */
[----:B------:R-:W-:Y:S02]  /*23f0*/  IMAD R13, R7, R20, R2 ;  /* 0x00000014070d7224 */ /* 0x000fe400078e0202 */
.L_x_40:
[----:B------:R-:W1:Y:S02]  /*2400*/  LDCU UR8, c[0x0][0xb30] ;  /* 0x00016600ff0877ac */ /* 0x000e640008000800 */
[----:B-1----:R-:W-:-:S09]  /*2410*/  UISETP.NE.AND UP0, UPT, UR8, 0x1, UPT ;  /* 0x000000010800788c */ /* 0x002fd2000bf05270 */
[----:B------:R-:W-:Y:S05]  /*2420*/  BRA.U UP0, `(.L_x_41) ;  /* 0x0000000100407547 */ /* 0x000fea000b800000 */
[----:B------:R-:W1:Y:S08]  /*2430*/  LDC.64 R4, c[0x0][0xb10] ;  /* 0x0002c400ff047b82 */ /* 0x000e700000000a00 */
[----:B------:R-:W2:Y:S08]  /*2440*/  LDC.64 R2, c[0x0][0xb18] ;  /* 0x0002c600ff027b82 */ /* 0x000eb00000000a00 */
[----:B------:R-:W4:Y:S08]  /*2450*/  LDC R6, c[0x0][0xb20] ;  /* 0x0002c800ff067b82 */ /* 0x000f300000000800 */
[----:B------:R-:W3:Y:S01]  /*2460*/  LDC R18, c[0x0][0xb0c] ;  /* 0x0002c300ff127b82 */ /* 0x000ee20000000800 */
[----:B-1----:R-:W-:-:S05]  /*2470*/  IMAD.HI.U32 R4, R13, R4, RZ ;  /* 0x000000040d047227 */ /* 0x002fca00078e00ff */
[----:B------:R-:W-:Y:S01]  /*2480*/  SHF.R.U32.HI R4, RZ, R5, R4 ;  /* 0x00000005ff047219 */ /* 0x000fe20000011604 */
[----:B--2---:R-:W-:Y:S01]  /*2490*/  IMAD.HI.U32 R3, R11, R3, RZ ;  /* 0x000000030b037227 */ /* 0x004fe200078e00ff */
[----:B------:R-:W-:-:S04]  /*24a0*/  ISETP.NE.AND P0, PT, R2, 0x1, PT ;  /* 0x000000010200780c */ /* 0x000fc80003f05270 */
[----:B----4-:R-:W-:-:S04]  /*24b0*/  SHF.R.U32.HI R6, RZ, R6, R3 ;  /* 0x00000006ff067219 */ /* 0x010fc80000011603 */
[----:B------:R-:W-:Y:S02]  /*24c0*/  SEL R3, R11, R6, !P0 ;  /* 0x000000060b037207 */ /* 0x000fe40004000000 */
[----:B---3--:R-:W-:-:S04]  /*24d0*/  ISETP.NE.AND P1, PT, R18, 0x1, PT ;  /* 0x000000011200780c */ /* 0x008fc80003f25270 */
[----:B------:R-:W-:-:S05]  /*24e0*/  SEL R4, R13, R4, !P1 ;  /* 0x000000040d047207 */ /* 0x000fca0004800000 */
[----:B------:R-:W-:Y:S02]  /*24f0*/  IMAD.IADD R5, R3, 0x1, -R4 ;  /* 0x0000000103057824 */ /* 0x000fe400078e0a04 */
[----:B------:R-:W-:Y:S02]  /*2500*/  IMAD.IADD R3, R4, 0x1, -R3 ;  /* 0x0000000104037824 */ /* 0x000fe400078e0a03 */
[----:B------:R-:W-:Y:S02]  /*2510*/  IMAD R13, R5, R18, R13 ;  /* 0x00000012050d7224 */ /* 0x000fe400078e020d */
[----:B------:R-:W-:-:S07]  /*2520*/  IMAD R11, R3, R2, R11 ;  /* 0x00000002030b7224 */ /* 0x000fce00078e020b */
.L_x_41:
[----:B------:R-:W-:Y:S01]  /*2530*/  VIADD R14, R14, 0x1 ;  /* 0x000000010e0e7836 */ /* 0x000fe20000000000 */
[----:B------:R-:W-:Y:S01]  /*2540*/  PLOP3.LUT P1, PT, PT, PT, PT, 0x80, 0x8 ;  /* 0x000000000008781c */ /* 0x000fe20003f2f070 */
[----:B------:R-:W-:Y:S02]  /*2550*/  IMAD.IADD R21, R13, 0x1, R154 ;  /* 0x000000010d157824 */ /* 0x000fe400078e029a */
[----:B------:R-:W-:Y:S01]  /*2560*/  IMAD.IADD R20, R11, 0x1, R152 ;  /* 0x000000010b147824 */ /* 0x000fe200078e0298 */
[----:B------:R-:W-:-:S04]  /*2570*/  ISETP.NE.AND P0, PT, R14, 0x2, PT ;  /* 0x000000020e00780c */ /* 0x000fc80003f05270 */
[----:B------:R-:W-:Y:S02]  /*2580*/  SEL R3, RZ, 0x1, P0 ;  /* 0x00000001ff037807 */ /* 0x000fe40000000000 */
[----:B------:R-:W-:Y:S02]  /*2590*/  SEL R14, R14, RZ, P0 ;  /* 0x000000ff0e0e7207 */ /* 0x000fe40000000000 */
[----:B------:R-:W-:Y:S01]  /*25a0*/  LOP3.LUT R12, R12, R3, RZ, 0x3c, !PT ;  /* 0x000000030c0c7212 */ /* 0x000fe200078e3cff */
[----:B------:R-:W-:Y:S06]  /*25b0*/  @P2 BRA `(.L_x_42) ;  /* 0xfffffff000582947 */ /* 0x000fec000383ffff */
[----:B------:R-:W-:Y:S01]  /*25c0*/  UIADD3 UR4, UPT, UPT, UR4, 0x18, URZ ;  /* 0x0000001804047890 */ /* 0x000fe2000fffe0ff */
[----:B------:R-:W-:-:S03]  /*25d0*/  SHF.L.U32 R3, R15, 0x1f, RZ ;  /* 0x0000001f0f037819 */ /* 0x000fc600000006ff */
[----:B------:R-:W-:-:S09]  /*25e0*/  ULEA UR5, UR13, UR4, 0x3 ;  /* 0x000000040d057291 */ /* 0x000fd2000f8e18ff */
[----:B------:R-:W1:Y:S02]  /*25f0*/  SYNCS.PHASECHK.TRANS64.TRYWAIT P0, [UR5], R3 ;  /* 0x00000003ff0075a7 */ /* 0x000e640008001105 */
[----:B-1----:R-:W-:Y:S05]  /*2600*/  @!P0 BRA `(.L_x_43) ;  /* 0x0000006400588947 */ /* 0x002fea0003800000 */
.L_x_127:
[----:B------:R-:W-:-:S04]  /*2610*/  UIADD3 UR6, UPT, UPT, UR13, 0x1, URZ ;  /* 0x000000010d067890 */ /* 0x000fc8000fffe0ff */
[----:B------:R-:W-:-:S04]  /*2620*/  UISETP.NE.AND UP0, UPT, UR6, 0x3, UPT ;  /* 0x000000030600788c */ /* 0x000fc8000bf05270 */
[----:B------:R-:W-:Y:S02]  /*2630*/  USEL UR7, URZ, 0x1, UP0 ;  /* 0x00000001ff077887 */ /* 0x000fe40008000000 */
[----:B------:R-:W-:-:S04]  /*2640*/  USEL UR6, UR6, URZ, UP0 ;  /* 0x000000ff06067287 */ /* 0x000fc80008000000 */
[----:B------:R-:W-:Y:S01]  /*2650*/  ULEA UR5, UR6, UR4, 0x3 ;  /* 0x0000000406057291 */ /* 0x000fe2000f8e18ff */
[----:B------:R-:W-:-:S04]  /*2660*/  LOP3.LUT R15, R15, UR7, RZ, 0x3c, !PT ;  /* 0x000000070f0f7c12 */ /* 0x000fc8000f8e3cff */
[----:B-1----:R-:W-:-:S04]  /*2670*/  SHF.L.U32 R3, R15, 0x1f, RZ ;  /* 0x0000001f0f037819 */ /* 0x002fc800000006ff */
[----:B------:R-:W1:Y:S02]  /*2680*/  SYNCS.PHASECHK.TRANS64.TRYWAIT P0, [UR5], R3 ;  /* 0x00000003ff0075a7 */ /* 0x000e640008001105 */
[----:B-1----:R-:W-:Y:S05]  /*2690*/  @!P0 BRA `(.L_x_44) ;  /* 0x00000064004c8947 */ /* 0x002fea0003800000 */
.L_x_129:
[----:B------:R-:W-:-:S04]  /*26a0*/  UIADD3 UR6, UPT, UPT, UR6, 0x1, URZ ;  /* 0x0000000106067890 */ /* 0x000fc8000fffe0ff */
[----:B------:R-:W-:-:S04]  /*26b0*/  UISETP.NE.AND UP0, UPT, UR6, 0x3, UPT ;  /* 0x000000030600788c */ /* 0x000fc8000bf05270 */
[----:B------:R-:W-:Y:S02]  /*26c0*/  USEL UR5, URZ, 0x1, UP0 ;  /* 0x00000001ff057887 */ /* 0x000fe40008000000 */
[----:B------:R-:W-:-:S04]  /*26d0*/  USEL UR6, UR6, URZ, UP0 ;  /* 0x000000ff06067287 */ /* 0x000fc80008000000 */
[----:B------:R-:W-:Y:S01]  /*26e0*/  ULEA UR6, UR6, UR4, 0x3 ;  /* 0x0000000406067291 */ /* 0x000fe2000f8e18ff */
[----:B-1----:R-:W-:-:S04]  /*26f0*/  LOP3.LUT R3, R15, UR5, RZ, 0x3c, !PT ;  /* 0x000000050f037c12 */ /* 0x002fc8000f8e3cff */
[----:B------:R-:W-:Y:S01]  /*2700*/  SHF.L.U32 R3, R3, 0x1f, RZ ;  /* 0x0000001f03037819 */ /* 0x000fe200000006ff */
[----:B---3--:R-:W-:-:S07]  /*2710*/  IMAD.U32 R0, RZ, RZ, UR6 ;  /* 0x00000006ff007e24 */ /* 0x008fce000f8e00ff */
.L_x_45:
[----:B-1----:R1:W2:Y:S02]  /*2720*/  SYNCS.PHASECHK.TRANS64.TRYWAIT P0, [R0+URZ], R3 ;  /* 0x00000003000075a7 */ /* 0x0022a400080011ff */
[----:B--2---:R-:W-:Y:S05]  /*2730*/  @!P0 NANOSLEEP.SYNCS 0x989680 ;  /* 0x009896800000895d */ /* 0x004fea0003900000 */
[----:B------:R-:W2:Y:S02]  /*2740*/  @!P0 SYNCS.PHASECHK.TRANS64 P0, [R0+URZ], R3 ;  /* 0x00000003000085a7 */ /* 0x000ea400080010ff */
[----:B--2---:R-:W-:Y:S05]  /*2750*/  @P0 EXIT ;  /* 0x000000000000094d */ /* 0x004fea0003800000 */
[----:B------:R-:W-:Y:S05]  /*2760*/  BRA `(.L_x_45) ;  /* 0xfffffffc00ec7947 */ /* 0x000fea000383ffff */
.L_x_22:
[----:B------:R-:W-:-:S04]  /*2770*/  UISETP.NE.AND UP1, UPT, UR37, URZ, UPT ;  /* 0x000000ff2500728c */ /* 0x000fc8000bf25270 */
[----:B------:R-:W-:-:S09]  /*2780*/  UISETP.NE.OR UP1, UPT, UR10, 0x1, UP1 ;  /* 0x000000010a00788c */ /* 0x000fd20008f25670 */
[----:B------:R-:W-:Y:S05]  /*2790*/  BRA.U UP1, `(.L_x_46) ;  /* 0x00000005014c7547 */ /* 0x000fea000b800000 */
[----:B------:R-:W-:Y:S01]  /*27a0*/  HFMA2 R11, -RZ, RZ, 0, 0 ;  /* 0x00000000ff0b7431 */ /* 0x000fe200000001ff */
[----:B------:R-:W-:Y:S01]  /*27b0*/  ISETP.GE.U32.AND P2, PT, R10, 0x2, PT ;  /* 0x000000020a00780c */ /* 0x000fe20003f46070 */
[----:B------:R-:W-:Y:S01]  /*27c0*/  IMAD.MOV.U32 R12, RZ, RZ, 0x1 ;  /* 0x00000001ff0c7424 */ /* 0x000fe200078e00ff */
[----:B------:R-:W-:Y:S01]  /*27d0*/  CS2R R8, SRZ ;  /* 0x0000000000087805 */ /* 0x000fe2000001ff00 */
[----:B------:R-:W-:Y:S01]  /*27e0*/  IMAD.MOV.U32 R3, RZ, RZ, RZ ;  /* 0x000000ffff037224 */ /* 0x000fe200078e00ff */
[----:B------:R-:W-:Y:S01]  /*27f0*/  UMOV UR4, 0x400 ;  /* 0x0000040000047882 */ /* 0x000fe20000000000 */
[----:B------:R-:W-:Y:S01]  /*2800*/  UMOV UR6, URZ ;  /* 0x000000ff00067c82 */ /* 0x000fe20008000000 */
[----:B------:R-:W-:-:S12]  /*2810*/  ULEA UR37, UR37, UR4, 0x18 ;  /* 0x0000000425257291 */ /* 0x000fd8000f8ec0ff */
.L_x_50:
[----:B------:R-:W-:Y:S02]  /*2820*/  LEA R0, R3, UR37, 0x3 ;  /* 0x0000002503007c11 */ /* 0x000fe4000f8e18ff */
[----:B------:R-:W-:-:S03]  /*2830*/  SHF.L.U32 R5, R8, 0x1f, RZ ;  /* 0x0000001f08057819 */ /* 0x000fc600000006ff */
[----:B------:R-:W-:Y:S01]  /*2840*/  VIADD R4, R0, 0xd0 ;  /* 0x000000d000047836 */ /* 0x000fe20000000000 */
[----:B------:R-:W1:Y:S02]  /*2850*/  SYNCS.PHASECHK.TRANS64.TRYWAIT P0, [R0+URZ+0xc0], R5 ;  /* 0x0000c005000075a7 */ /* 0x000e6400080011ff */
[----:B-1----:R-:W-:Y:S05]  /*2860*/  @!P0 BRA `(.L_x_47) ;  /* 0x0000006000f08947 */ /* 0x002fea0003800000 */
.L_x_130:
[----:B------:R-:W-:Y:S01]  /*2870*/  ULEA UR5, UR6, UR37, 0x3 ;  /* 0x0000002506057291 */ /* 0x000fe2000f8e18ff */
[----:B------:R-:W-:Y:S01]  /*2880*/  PRMT R4, RZ, 0x654, R4 ;  /* 0x00000654ff047816 */ /* 0x000fe20000000004 */
[----:B-1----:R-:W-:Y:S01]  /*2890*/  @!P2 IMAD.MOV.U32 R5, RZ, RZ, 0x10 ;  /* 0x00000010ff05a424 */ /* 0x002fe200078e00ff */
[----:B------:R-:W-:Y:S01]  /*28a0*/  SHF.L.U32 R7, R12, 0x1f, RZ ;  /* 0x0000001f0c077819 */ /* 0x000fe200000006ff */
[----:B------:R-:W-:Y:S01]  /*28b0*/  UIADD3 UR4, UPT, UPT, UR5, 0x60, URZ ;  /* 0x0000006005047890 */ /* 0x000fe2000fffe0ff */
[----:B------:R1:W-:Y:S05]  /*28c0*/  SYNCS.ARRIVE.TRANS64.RED.A1T0 RZ, [R4+URZ], RZ ;  /* 0x000000ff04ff79a7 */ /* 0x0003ea00081004ff */
[----:B------:R-:W-:Y:S01]  /*28d0*/  IMAD.U32 R13, RZ, RZ, UR4 ;  /* 0x00000004ff0d7e24 */ /* 0x000fe2000f8e00ff */
[----:B------:R-:W2:Y:S04]  /*28e0*/  SYNCS.PHASECHK.TRANS64.TRYWAIT P0, [UR5+0x70], R7 ;  /* 0x00007007ff0075a7 */ /* 0x000ea80008001105 */
[----:B------:R-:W-:Y:S01]  /*28f0*/  PRMT R13, R10, 0x654, R13 ;  /* 0x000006540a0d7816 */ /* 0x000fe2000000000d */
[----:B-12---:R-:W-:Y:S06]  /*2900*/  @!P0 BRA `(.L_x_48) ;  /* 0x0000006000dc8947 */ /* 0x006fec0003800000 */
.L_x_132:
[----:B------:R-:W-:Y:S01]  /*2910*/  ULEA UR4, UR6, UR37, 0x4 ;  /* 0x0000002506047291 */ /* 0x000fe2000f8e20ff */
[----:B------:R-:W-:Y:S01]  /*2920*/  SEL R2, R13, R2, !P2 ;  /* 0x000000020d027207 */ /* 0x000fe20005000000 */
[----:B------:R-:W-:Y:S01]  /*2930*/  UIADD3 UR5, UPT, UPT, UR5, 0x60, URZ ;  /* 0x0000006005057890 */ /* 0x000fe2000fffe0ff */
[----:B-1----:R-:W-:Y:S01]  /*2940*/  LEA R0, R11, UR37, 0x3 ;  /* 0x000000250b007c11 */ /* 0x002fe2000f8e18ff */
[----:B------:R-:W-:Y:S01]  /*2950*/  UIADD3 UR4, UPT, UPT, UR4, 0xf0, URZ ;  /* 0x000000f004047890 */ /* 0x000fe2000fffe0ff */
[----:B------:R1:W-:Y:S01]  /*2960*/  @!P2 SYNCS.ARRIVE.TRANS64.RED RZ, [R2+URZ], R5 ;  /* 0x0000000502ffa9a7 */ /* 0x0003e200080004ff */
[----:B------:R-:W-:Y:S01]  /*2970*/  UIADD3 UR6, UPT, UPT, UR6, 0x1, URZ ;  /* 0x0000000106067890 */ /* 0x000fe2000fffe0ff */
[----:B------:R-:W-:-:S03]  /*2980*/  VIADD R3, R3, 0x1 ;  /* 0x0000000103037836 */ /* 0x000fc60000000000 */
[----:B------:R-:W-:Y:S02]  /*2990*/  UISETP.NE.AND UP0, UPT, UR6, 0x2, UPT ;  /* 0x000000020600788c */ /* 0x000fe4000bf05270 */
[----:B------:R-:W-:Y:S01]  /*29a0*/  ISETP.NE.AND P0, PT, R3, 0x2, PT ;  /* 0x000000020300780c */ /* 0x000fe20003f05270 */
[----:B------:R-:W-:Y:S06]  /*29b0*/  UGETNEXTWORKID.BROADCAST [UR4], [UR5] ;  /* 0x00000000040073ca */ /* 0x000fec0008000100 */
[----:B------:R-:W-:Y:S02]  /*29c0*/  USEL UR4, URZ, 0x1, UP0 ;  /* 0x00000001ff047887 */ /* 0x000fe40008000000 */
[----:B------:R-:W-:-:S04]  /*29d0*/  USEL UR6, UR6, URZ, UP0 ;  /* 0x000000ff06067287 */ /* 0x000fc80008000000 */
[----:B------:R-:W-:Y:S02]  /*29e0*/  LOP3.LUT R12, R12, UR4, RZ, 0x3c, !PT ;  /* 0x000000040c0c7c12 */ /* 0x000fe4000f8e3cff */
[----:B-1----:R-:W-:-:S04]  /*29f0*/  SHF.L.U32 R5, R9, 0x1f, RZ ;  /* 0x0000001f09057819 */ /* 0x002fc800000006ff */
[----:B------:R-:W1:Y:S02]  /*2a00*/  SYNCS.PHASECHK.TRANS64.TRYWAIT P1, [R0+URZ+0x60], R5 ;  /* 0x00006005000075a7 */ /* 0x000e6400080211ff */
[----:B-1----:R-:W-:Y:S05]  /*2a10*/  @!P1 BRA `(.L_x_49) ;  /* 0x0000006000b09947 */ /* 0x002fea0003800000 */
.L_x_133:
[----:B------:R-:W-:Y:S01]  /*2a20*/  LEA R4, R11, UR37, 0x4 ;  /* 0x000000250b047c11 */ /* 0x000fe2000f8e20ff */
[----:B-1----:R-:W-:Y:S01]  /*2a30*/  VIADD R0, R0, 0x70 ;  /* 0x0000007000007836 */ /* 0x002fe20000000000 */
[----:B------:R-:W-:Y:S01]  /*2a40*/  SEL R3, R3, RZ, P0 ;  /* 0x000000ff03037207 */ /* 0x000fe20000000000 */
[----:B------:R-:W-:-:S03]  /*2a50*/  VIADD R11, R11, 0x1 ;  /* 0x000000010b0b7836 */ /* 0x000fc60000000000 */
[----:B------:R-:W1:Y:S01]  /*2a60*/  LDS.128 R4, [R4+0xf0] ;  /* 0x0000f00004047984 */ /* 0x000e620000000c00 */
[----:B------:R-:W-:Y:S02]  /*2a70*/  PRMT R0, RZ, 0x654, R0 ;  /* 0x00000654ff007816 */ /* 0x000fe40000000000 */
[C---:B------:R-:W-:Y:S01]  /*2a80*/  ISETP.NE.AND P1, PT, R11.reuse, 0x2, PT ;  /* 0x000000020b00780c */ /* 0x040fe20003f25270 */
[----:B------:R-:W-:Y:S01]  /*2a90*/  @!PT LDS RZ, [RZ] ;  /* 0x00000000fffff984 */ /* 0x000fe20000000800 */
[----:B------:R-:W-:Y:S01]  /*2aa0*/  @!PT LDS RZ, [RZ] ;  /* 0x00000000fffff984 */ /* 0x000fe20000000800 */
[----:B------:R-:W-:Y:S01]  /*2ab0*/  @!PT LDS RZ, [RZ] ;  /* 0x00000000fffff984 */ /* 0x000fe20000000800 */
[----:B------:R-:W-:Y:S01]  /*2ac0*/  @!PT LDS RZ, [RZ] ;  /* 0x00000000fffff984 */ /* 0x000fe20000000800 */
[----:B------:R2:W-:Y:S06]  /*2ad0*/  MEMBAR.ALL.CTA ;  /* 0x0000000000007992 */ /* 0x0005ec0000008000 */
[----:B--2---:R-:W2:Y:S01]  /*2ae0*/  FENCE.VIEW.ASYNC.S ;  /* 0x00000000000073c6 */ /* 0x004ea20000000000 */
[----:B------:R-:W-:Y:S01]  /*2af0*/  SEL R11, R11, RZ, P1 ;  /* 0x000000ff0b0b7207 */ /* 0x000fe20000800000 */
[----:B--2---:R2:W-:Y:S01]  /*2b00*/  SYNCS.ARRIVE.TRANS64.RED.A1T0 RZ, [R0+URZ], RZ ;  /* 0x000000ff00ff79a7 */ /* 0x0045e200081004ff */
[----:B-1----:R-:W-:-:S02]  /*2b10*/  LOP3.LUT P3, RZ, R6, 0x1, RZ, 0xc0, !PT ;  /* 0x0000000106ff7812 */ /* 0x002fc4000786c0ff */
[----:B------:R-:W-:-:S04]  /*2b20*/  SEL R5, RZ, 0x1, P0 ;  /* 0x00000001ff057807 */ /* 0x000fc80000000000 */
[----:B------:R-:W-:Y:S02]  /*2b30*/  LOP3.LUT R8, R8, R5, RZ, 0x3c, !PT ;  /* 0x0000000508087212 */ /* 0x000fe400078e3cff */
[----:B--2---:R-:W-:-:S04]  /*2b40*/  SEL R0, RZ, 0x1, P1 ;  /* 0x00000001ff007807 */ /* 0x004fc80000800000 */
[----:B------:R-:W-:Y:S01]  /*2b50*/  LOP3.LUT R9, R9, R0, RZ, 0x3c, !PT ;  /* 0x0000000009097212 */ /* 0x000fe200078e3cff */
[----:B------:R-:W-:Y:S06]  /*2b60*/  @P3 BRA `(.L_x_50) ;  /* 0xfffffffc002c3947 */ /* 0x000fec000383ffff */
[----:B------:R-:W-:Y:S01]  /*2b70*/  ULEA UR5, UR6, UR37, 0x3 ;  /* 0x0000002506057291 */ /* 0x000fe2000f8e18ff */
[----:B------:R-:W-:-:S08]  /*2b80*/  SHF.L.U32 R3, R12, 0x1f, RZ ;  /* 0x0000001f0c037819 */ /* 0x000fd000000006ff */
[----:B------:R-:W1:Y:S02]  /*2b90*/  SYNCS.PHASECHK.TRANS64 P0, [UR5+0x70], R3 ;  /* 0x00007003ff0075a7 */ /* 0x000e640008001005 */
[----:B-1----:R-:W-:Y:S05]  /*2ba0*/  @P0 BRA `(.L_x_51) ;  /* 0x0000000000080947 */ /* 0x002fea0003800000 */
[----:B------:R-:W1:Y:S02]  /*2bb0*/  SYNCS.PHASECHK.TRANS64.TRYWAIT P0, [UR5+0x70], R3 ;  /* 0x00007003ff0075a7 */ /* 0x000e640008001105 */
[----:B-1----:R-:W-:Y:S05]  /*2bc0*/  @!P0 BRA `(.L_x_52) ;  /* 0x0000006000588947 */ /* 0x002fea0003800000 */
.L_x_51:
[----:B------:R-:W-:-:S04]  /*2bd0*/  UIADD3 UR4, UPT, UPT, UR6, 0x1, URZ ;  /* 0x0000000106047890 */ /* 0x000fc8000fffe0ff */
[----:B------:R-:W-:-:S04]  /*2be0*/  UISETP.NE.AND UP0, UPT, UR4, 0x2, UPT ;  /* 0x000000020400788c */ /* 0x000fc8000bf05270 */
[----:B------:R-:W-:Y:S02]  /*2bf0*/  USEL UR7, URZ, 0x1, UP0 ;  /* 0x00000001ff077887 */ /* 0x000fe40008000000 */
[----:B------:R-:W-:-:S04]  /*2c00*/  USEL UR4, UR4, URZ, UP0 ;  /* 0x000000ff04047287 */ /* 0x000fc80008000000 */
[----:B------:R-:W-:Y:S01]  /*2c10*/  ULEA UR4, UR4, UR37, 0x3 ;  /* 0x0000002504047291 */ /* 0x000fe2000f8e18ff */
[----:B-1----:R-:W-:-:S04]  /*2c20*/  LOP3.LUT R3, R12, UR7, RZ, 0x3c, !PT ;  /* 0x000000070c037c12 */ /* 0x002fc8000f8e3cff */
[----:B------:R-:W-:-:S04]  /*2c30*/  SHF.L.U32 R0, R3, 0x1f, RZ ;  /* 0x0000001f03007819 */ /* 0x000fc800000006ff */
[----:B------:R-:W1:Y:S02]  /*2c40*/  SYNCS.PHASECHK.TRANS64 P0, [UR4+0x70], R0 ;  /* 0x00007000ff0075a7 */ /* 0x000e640008001004 */
[----:B-1----:R-:W-:Y:S05]  /*2c50*/  @P0 EXIT ;  /* 0x000000000000094d */ /* 0x002fea0003800000 */
[----:B------:R-:W-:Y:S02]  /*2c60*/  SHF.L.U32 R3, R3, 0x1f, RZ ;  /* 0x0000001f03037819 */ /* 0x000fe400000006ff */
[----:B------:R-:W-:-:S07]  /*2c70*/  MOV R0, UR4 ;  /* 0x0000000400007c02 */ /* 0x000fce0008000f00 */
.L_x_53:
[----:B-1----:R1:W2:Y:S02]  /*2c80*/  SYNCS.PHASECHK.TRANS64.TRYWAIT P0, [R0+URZ+0x70], R3 ;  /* 0x00007003000075a7 */ /* 0x0022a400080011ff */
[----:B--2---:R-:W-:Y:S05]  /*2c90*/  @!P0 NANOSLEEP.SYNCS 0x989680 ;  /* 0x009896800000895d */ /* 0x004fea0003900000 */
[----:B------:R-:W2:Y:S02]  /*2ca0*/  @!P0 SYNCS.PHASECHK.TRANS64 P0, [R0+URZ+0x70], R3 ;  /* 0x00007003000085a7 */ /* 0x000ea400080010ff */
[----:B--2---:R-:W-:Y:S05]  /*2cb0*/  @P0 EXIT ;  /* 0x000000000000094d */ /* 0x004fea0003800000 */
[----:B------:R-:W-:Y:S05]  /*2cc0*/  BRA `(.L_x_53) ;  /* 0xfffffffc00ec7947 */ /* 0x000fea000383ffff */
.L_x_46:
[----:B------:R-:W-:Y:S05]  /*2cd0*/  BRA.U UP4, `(.L_x_54) ;  /* 0x0000001104d87547 */ /* 0x000fea000b800000 */
[----:B------:R-:W-:Y:S01]  /*2ce0*/  UMOV UR6, 0x40 ;  /* 0x0000004000067882 */ /* 0x000fe20000000000 */
[----:B------:R-:W-:Y:S01]  /*2cf0*/  NOP ;  /* 0x0000000000007918 */ /* 0x000fe20000000000 */
[----:B------:R-:W-:Y:S01]  /*2d00*/  ULEA UR6, UR37, UR6, 0x18 ;  /* 0x0000000625067291 */ /* 0x000fe2000f8ec0ff */
[----:B------:R-:W-:Y:S02]  /*2d10*/  UMOV UR7, 0x400 ;  /* 0x0000040000077882 */ /* 0x000fe40000000000 */
[----:B------:R-:W-:-:S06]  /*2d20*/  ULEA UR37, UR37, UR7, 0x18 ;  /* 0x0000000725257291 */ /* 0x000fcc000f8ec0ff */
[----:B------:R-:W1:Y:S02]  /*2d30*/  LDS.U8 R2, [UR6+0x1c] ;  /* 0x00001c06ff027984 */ /* 0x000e640008000000 */
[----:B-1----:R-:W-:-:S13]  /*2d40*/  ISETP.NE.AND P0, PT, R2, RZ, PT ;  /* 0x000000ff0200720c */ /* 0x002fda0003f05270 */
[----:B------:R-:W-:Y:S05]  /*2d50*/  @P0 BRA `(.L_x_55) ;  /* 0x0000000400080947 */ /* 0x000fea0003800000 */
[----:B------:R-:W-:Y:S02]  /*2d60*/  UISETP.NE.U32.AND UP0, UPT, UR5, 0x1, UPT ;  /* 0x000000010500788c */ /* 0x000fe4000bf05070 */
[----:B------:R-:W-:-:S07]  /*2d70*/  UIADD3 UR8, UPT, UPT, UR6, 0x8, URZ ;  /* 0x0000000806087890 */ /* 0x000fce000fffe0ff */
[----:B------:R-:W-:Y:S05]  /*2d80*/  BRA.U !UP0, `(.L_x_56) ;  /* 0x00000001089c7547 */ /* 0x000fea000b800000 */
[----:B------:R-:W-:Y:S01]  /*2d90*/  ELECT P0, URZ, PT ;  /* 0x0000000000ff782f */ /* 0x000fe20003800000 */
[----:B------:R-:W-:-:S12]  /*2da0*/  BSSY B0, `(.L_x_56) ;  /* 0x0000025000007945 */ /* 0x000fd80003800000 */
[----:B------:R-:W-:Y:S05]  /*2db0*/  @!P0 BRA `(.L_x_57) ;  /* 0x00000000008c8947 */ /* 0x000fea0003800000 */
[----:B------:R-:W-:-:S05]  /*2dc0*/  UMOV UR7, 0x10 ;  /* 0x0000001000077882 */ /* 0x000fca0000000000 */
[----:B------:R-:W-:Y:S04]  /*2dd0*/  DEPBAR.LE SB1, 0x36 ;  /* 0x00009d800000791a */ /* 0x000fe80000000000 */
[----:B------:R-:W1:Y:S02]  /*2de0*/  UTCATOMSWS.2CTA.FIND_AND_SET.ALIGN UP1, UR7, UR7 ;  /* 0x00000007000775e3 */ /* 0x000e640008220800 */
[----:B-1----:R-:W-:Y:S01]  /*2df0*/  MOV R11, UR7 ;  /* 0x00000007000b7c02 */ /* 0x002fe20008000f00 */
[----:B------:R-:W-:Y:S06]  /*2e00*/  BRA.U UP1, `(.L_x_58) ;  /* 0x0000000101187547 */ /* 0x000fec000b800000 */
.L_x_59:
[----:B------:R-:W-:Y:S05]  /*2e10*/  NANOSLEEP 0x64 ;  /* 0x000000640000795d */ /* 0x000fea0003800000 */
[----:B------:R-:W-:-:S05]  /*2e20*/  UMOV UR7, 0x10 ;  /* 0x0000001000077882 */ /* 0x000fca0000000000 */
[----:B------:R-:W-:Y:S04]  /*2e30*/  DEPBAR.LE SB1, 0x36 ;  /* 0x00009d800000791a */ /* 0x000fe80000000000 */
[----:B------:R-:W1:Y:S02]  /*2e40*/  UTCATOMSWS.2CTA.FIND_AND_SET.ALIGN UP1, UR7, UR7 ;  /* 0x00000007000775e3 */ /* 0x000e640008220800 */
[----:B-1----:R-:W-:Y:S01]  /*2e50*/  MOV R11, UR7 ;  /* 0x00000007000b7c02 */ /* 0x002fe20008000f00 */
[----:B------:R-:W-:Y:S05]  /*2e60*/  BRA.U !UP1, `(.L_x_59) ;  /* 0xfffffffd09e87547 */ /* 0x000fea000b83ffff */
.L_x_58:
[----:B------:R-:W1:Y:S01]  /*2e70*/  LDS R5, [UR6+0x10] ;  /* 0x00001006ff057984 */ /* 0x000e620008000800 */
[----:B------:R-:W-:Y:S01]  /*2e80*/  IMAD.U32 R3, RZ, RZ, UR37 ;  /* 0x00000025ff037e24 */ /* 0x000fe2000f8e00ff */
[----:B------:R-:W-:-:S03]  /*2e90*/  MOV R2, UR4 ;  /* 0x0000000400027c02 */ /* 0x000fc60008000f00 */
[----:B------:R-:W-:Y:S01]  /*2ea0*/  VIADD R3, R3, 0x110 ;  /* 0x0000011003037836 */ /* 0x000fe20000000000 */
[----:B-1----:R-:W-:-:S04]  /*2eb0*/  SHF.L.U32 R5, R5, 0x1f, RZ ;  /* 0x0000001f05057819 */ /* 0x002fc800000006ff */
[----:B------:R-:W1:Y:S02]  /*2ec0*/  SYNCS.PHASECHK.TRANS64.TRYWAIT P0, [UR6+0x8], R5 ;  /* 0x00000805ff0075a7 */ /* 0x000e640008001106 */
[----:B-1----:R-:W-:Y:S05]  /*2ed0*/  @P0 BRA `(.L_x_60) ;  /* 0x0000000000080947 */ /* 0x002fea0003800000 */
[----:B------:R-:W1:Y:S02]  /*2ee0*/  SYNCS.PHASECHK.TRANS64.TRYWAIT P0, [UR6+0x8], R5 ;  /* 0x00000805ff0075a7 */ /* 0x000e640008001106 */
[----:B-1----:R-:W-:Y:S05]  /*2ef0*/  @!P0 BRA `(.L_x_61) ;  /* 0x0000005c00a48947 */ /* 0x002fea0003800000 */
.L_x_60:
[----:B-1----:R-:W-:Y:S01]  /*2f00*/  HFMA2 R4, -RZ, RZ, 0, 5.9604644775390625e-08 ;  /* 0x00000001ff047431 */ /* 0x002fe200000001ff */
[----:B------:R-:W-:Y:S01]  /*2f10*/  UPRMT UR7, UR4, 0x654, UR8 ;  /* 0x0000065404077896 */ /* 0x000fe20008000008 */
[----:B------:R-:W-:Y:S01]  /*2f20*/  IMAD.MOV.U32 R6, RZ, RZ, 0xffff ;  /* 0x0000ffffff067424 */ /* 0x000fe200078e00ff */
[----:B------:R-:W-:Y:S01]  /*2f30*/  PRMT R2, R2, 0x654, R3 ;  /* 0x0000065402027816 */ /* 0x000fe20000000003 */
[----:B------:R-:W-:Y:S02]  /*2f40*/  IMAD.MOV.U32 R5, RZ, RZ, 0x4 ;  /* 0x00000004ff057424 */ /* 0x000fe400078e00ff */
[----:B------:R-:W-:Y:S01]  /*2f50*/  IMAD.SHL.U32 R9, R11, 0x20, RZ ;  /* 0x000000200b097824 */ /* 0x000fe200078e00ff */
[----:B------:R-:W-:Y:S02]  /*2f60*/  MOV R3, UR7 ;  /* 0x0000000700037c02 */ /* 0x000fe40008000f00 */
[-C--:B------:R-:W-:Y:S01]  /*2f70*/  SHF.L.U32 R7, R6, R11.reuse, RZ ;  /* 0x0000000b06077219 */ /* 0x080fe200000006ff */
[----:B------:R1:W-:Y:S01]  /*2f80*/  SYNCS.ARRIVE.TRANS64.RED RZ, [UR7], R5 ;  /* 0x00000005ffff79a7 */ /* 0x0003e20008000407 */
[----:B------:R-:W-:Y:S01]  /*2f90*/  SHF.L.U32 R6, R4, R11, RZ ;  /* 0x0000000b04067219 */ /* 0x000fe200000006ff */
[----:B------:R1:W-:Y:S04]  /*2fa0*/  STS [UR37+0x110], R9 ;  /* 0x00011009ff007988 */ /* 0x0003e80008000825 */
[----:B------:R1:W-:Y:S04]  /*2fb0*/  STAS [R2.64], R11 ;  /* 0x0000000b02007dbd */ /* 0x0003e8000c0008ff */
[----:B------:R1:W-:Y:S04]  /*2fc0*/  ATOMS.OR RZ, [UR6+0x14], R7 ;  /* 0x00001407ffff798c */ /* 0x0003e8000b000006 */
[----:B------:R1:W-:Y:S04]  /*2fd0*/  ATOMS.OR RZ, [UR6+0x18], R6 ;  /* 0x00001806ffff798c */ /* 0x0003e8000b000006 */
[----:B------:R1:W-:Y:S02]  /*2fe0*/  ATOMS.XOR RZ, [UR6+0x10], R4 ;  /* 0x00001004ffff798c */ /* 0x0003e4000b800006 */
.L_x_57:
[----:B------:R-:W-:Y:S05]  /*2ff0*/  BSYNC B0 ;  /* 0x0000000000007941 */ /* 0x000fea0003800000 */
.L_x_56:
[----:B------:R-:W-:Y:S05]  /*3000*/  BRA.U UP0, `(.L_x_62) ;  /* 0x00000001006c7547 */ /* 0x000fea000b800000 */
[----:B------:R-:W-:-:S03]  /*3010*/  UMOV UR7, 0xffffffff ;  /* 0xffffffff00077882 */ /* 0x000fc60000000000 */
[----:B------:R-:W-:Y:S05]  /*3020*/  BRA.DIV UR7, `(.L_x_63) ;  /* 0x0000005e07707947 */ /* 0x000fea000b800000 */
[----:B------:R-:W-:-:S13]  /*3030*/  ELECT P6, URZ, PT ;  /* 0x0000000000ff782f */ /* 0x000fda00038c0000 */
.L_x_137:
[----:B------:R-:W-:Y:S05]  /*3040*/  @!P6 BRA `(.L_x_62) ;  /* 0x00000000005ce947 */ /* 0x000fea0003800000 */
[----:B-1----:R-:W1:Y:S02]  /*3050*/  LDS R3, [UR6+0x10] ;  /* 0x00001006ff037984 */ /* 0x002e640008000800 */
[----:B-1----:R-:W-:-:S04]  /*3060*/  SHF.L.U32 R3, R3, 0x1f, RZ ;  /* 0x0000001f03037819 */ /* 0x002fc800000006ff */
[----:B------:R-:W1:Y:S02]  /*3070*/  SYNCS.PHASECHK.TRANS64.TRYWAIT P0, [UR6+0x8], R3 ;  /* 0x00000803ff0075a7 */ /* 0x000e640008001106 */
[----:B-1----:R-:W-:Y:S05]  /*3080*/  @P0 BRA `(.L_x_64) ;  /* 0x0000000000080947 */ /* 0x002fea0003800000 */
[----:B------:R-:W1:Y:S02]  /*3090*/  SYNCS.PHASECHK.TRANS64.TRYWAIT P0, [UR6+0x8], R3 ;  /* 0x00000803ff0075a7 */ /* 0x000e640008001106 */
[----:B-1----:R-:W-:Y:S05]  /*30a0*/  @!P0 BRA `(.L_x_65) ;  /* 0x0000005c00708947 */ /* 0x002fea0003800000 */
.L_x_64:
[----:B------:R-:W2:Y:S01]  /*30b0*/  LDS R5, [UR37+0x110] ;  /* 0x00011025ff057984 */ /* 0x000ea20008000800 */
[----:B-1----:R-:W-:Y:S02]  /*30c0*/  HFMA2 R2, -RZ, RZ, 0, 5.9604644775390625e-08 ;  /* 0x00000001ff027431 */ /* 0x002fe400000001ff */
[----:B------:R-:W-:Y:S01]  /*30d0*/  IMAD.MOV.U32 R3, RZ, RZ, 0xffff ;  /* 0x0000ffffff037424 */ /* 0x000fe200078e00ff */
[----:B------:R-:W-:Y:S01]  /*30e0*/  UPRMT UR7, UR4, 0x654, UR8 ;  /* 0x0000065404077896 */ /* 0x000fe20008000008 */
[----:B--2---:R-:W-:-:S03]  /*30f0*/  IMAD.SHL.U32 R4, R5, 0x20, RZ ;  /* 0x0000002005047824 */ /* 0x004fc600078e00ff */
[-C--:B------:R-:W-:Y:S02]  /*3100*/  SHF.L.U32 R3, R3, R5.reuse, RZ ;  /* 0x0000000503037219 */ /* 0x080fe400000006ff */
[----:B------:R-:W-:Y:S01]  /*3110*/  SHF.L.U32 R5, R2, R5, RZ ;  /* 0x0000000502057219 */ /* 0x000fe200000006ff */
[----:B------:R2:W-:Y:S04]  /*3120*/  STS [UR37+0x110], R4 ;  /* 0x00011004ff007988 */ /* 0x0005e80008000825 */
[----:B------:R2:W-:Y:S04]  /*3130*/  ATOMS.OR RZ, [UR6+0x14], R3 ;  /* 0x00001403ffff798c */ /* 0x0005e8000b000006 */
[----:B------:R2:W-:Y:S01]  /*3140*/  ATOMS.OR RZ, [UR6+0x18], R5 ;  /* 0x00001805ffff798c */ /* 0x0005e2000b000006 */
[----:B------:R-:W-:Y:S03]  /*3150*/  SYNCS.ARRIVE.TRANS64.RED.A1T0 RZ, [UR7], RZ ;  /* 0x000000ffffff79a7 */ /* 0x000fe60008100407 */
[----:B------:R2:W-:Y:S01]  /*3160*/  ATOMS.XOR RZ, [UR6+0x10], R2 ;  /* 0x00001002ffff798c */ /* 0x0005e2000b800006 */
[----:B------:R-:W-:Y:S05]  /*3170*/  BRA `(.L_x_62) ;  /* 0x0000000000107947 */ /* 0x000fea0003800000 */
.L_x_55:
[----:B------:R-:W-:-:S05]  /*3180*/  MOV R2, 0xffffffff ;  /* 0xffffffff00027802 */ /* 0x000fca0000000f00 */
[----:B------:R1:W-:Y:S02]  /*3190*/  STS [UR37+0x110], R2 ;  /* 0x00011002ff007988 */ /* 0x0003e40008000825 */
[----:B-1----:R-:W-:Y:S02]  /*31a0*/  MOV R2, 0x31c0 ;  /* 0x000031c000027802 */ /* 0x002fe40000000f00 */
[----:B-----5:R-:W-:Y:S05]  /*31b0*/  CALL.REL.NOINC `($__internal_1_$__cuda_sm10x_tcgen05_guardrail_trap_phase_invalid_during_alloc) ;  /* 0x0000006000b87944 */ /* 0x020fea0003c00000 */
.L_x_62:
[----:B------:R-:W-:Y:S05]  /*31c0*/  WARPSYNC.ALL ;  /* 0x0000000000007948 */ /* 0x000fea0003800000 */
[----:B------:R-:W3:Y:S01]  /*31d0*/  S2UR UR7, SR_CgaCtaId ;  /* 0x00000000000779c3 */ /* 0x000ee20000008800 */
[----:B------:R-:W-:Y:S01]  /*31e0*/  UMOV UR6, 0x400 ;  /* 0x0000040000067882 */ /* 0x000fe20000000000 */
[----:B------:R-:W-:-:S06]  /*31f0*/  NOP ;  /* 0x0000000000007918 */ /* 0x000fcc0000000000 */
[----:B------:R-:W-:Y:S06]  /*3200*/  BAR.ARV 0x6, 0xa0 ;  /* 0x0182800000007b1d */ /* 0x000fec0000002000 */
[----:B------:R-:W4:Y:S01]  /*3210*/  LDCU UR8, c[0x0][0x38c] ;  /* 0x00007180ff0877ac */ /* 0x000f220008000800 */
[----:B------:R-:W-:Y:S01]  /*3220*/  LOP3.LUT R0, R0, 0xffff, RZ, 0xc0, !PT ;  /* 0x0000ffff00007812 */ /* 0x000fe200078ec0ff */
[----:B-1----:R-:W-:Y:S01]  /*3230*/  IMAD.MOV.U32 R9, RZ, RZ, 0x1 ;  /* 0x00000001ff097424 */ /* 0x002fe200078e00ff */
[----:B------:R-:W-:Y:S01]  /*3240*/  LOP3.LUT R8, R8, 0xffff, RZ, 0xc0, !PT ;  /* 0x0000ffff08087812 */ /* 0x000fe200078ec0ff */
[----:B------:R-:W-:Y:S01]  /*3250*/  UMOV UR19, URZ ;  /* 0x000000ff00137c82 */ /* 0x000fe20008000000 */
[----:B------:R-:W-:Y:S01]  /*3260*/  R2UR UR11, R0 ;  /* 0x00000000000b72ca */ /* 0x000fe200000e0000 */
[----:B------:R-:W-:Y:S01]  /*3270*/  UMOV UR18, URZ ;  /* 0x000000ff00127c82 */ /* 0x000fe20008000000 */
[----:B------:R-:W-:Y:S01]  /*3280*/  R2UR UR12, R8 ;  /* 0x00000000080c72ca */ /* 0x000fe200000e0000 */
[----:B------:R-:W-:Y:S01]  /*3290*/  IMAD.MOV.U32 R8, RZ, RZ, RZ ;  /* 0x000000ffff087224 */ /* 0x000fe200078e00ff */
[----:B------:R-:W-:Y:S01]  /*32a0*/  UMOV UR17, URZ ;  /* 0x000000ff00117c82 */ /* 0x000fe20008000000 */
[----:B---3--:R-:W-:-:S02]  /*32b0*/  ULEA UR7, UR7, UR6, 0x18 ;  /* 0x0000000607077291 */ /* 0x008fc4000f8ec0ff */
[----:B------:R-:W-:Y:S02]  /*32c0*/  UISETP.NE.AND UP2, UPT, UR5, URZ, UPT ;  /* 0x000000ff0500728c */ /* 0x000fe4000bf45270 */
[----:B------:R-:W-:Y:S02]  /*32d0*/  UIADD3 UR13, UPT, UPT, UR7, 0x8400, URZ ;  /* 0x00008400070d7890 */ /* 0x000fe4000fffe0ff */
[----:B------:R-:W-:Y:S02]  /*32e0*/  UIADD3 UR14, UPT, UPT, UR7, 0x14400, URZ ;  /* 0x00014400070e7890 */ /* 0x000fe4000fffe0ff */
[----:B----4-:R-:W-:Y:S01]  /*32f0*/  UIADD3 UR8, UPT, UPT, UR8, 0x7f, URZ ;  /* 0x0000007f08087890 */ /* 0x010fe2000fffe0ff */
[----:B--2---:R-:W1:Y:S01]  /*3300*/  LDS R2, [UR7+0x110] ;  /* 0x00011007ff027984 */ /* 0x004e620008000800 */
[----:B------:R-:W-:Y:S02]  /*3310*/  USHF.R.U32.HI UR13, URZ, 0x4, UR13 ;  /* 0x00000004ff0d7899 */ /* 0x000fe4000801160d */
[----:B------:R-:W-:-:S02]  /*3320*/  USHF.R.S32.HI UR6, URZ, 0x1f, UR8 ;  /* 0x0000001fff067899 */ /* 0x000fc40008011408 */
[----:B------:R-:W-:Y:S02]  /*3330*/  USHF.R.U32.HI UR14, URZ, 0x4, UR14 ;  /* 0x00000004ff0e7899 */ /* 0x000fe4000801160e */
[----:B------:R-:W-:Y:S02]  /*3340*/  ULEA.HI UR6, UR6, UR8, URZ, 0x7 ;  /* 0x0000000806067291 */ /* 0x000fe4000f8f38ff */
[----:B------:R-:W-:Y:S02]  /*3350*/  ULOP3.LUT UR13, UR13, 0x3fff, URZ, 0xc0, !UPT ;  /* 0x00003fff0d0d7892 */ /* 0x000fe4000f8ec0ff */
[----:B------:R-:W-:Y:S02]  /*3360*/  USHF.R.S32.HI UR6, URZ, 0x7, UR6 ;  /* 0x00000007ff067899 */ /* 0x000fe40008011406 */
[----:B------:R-:W-:Y:S02]  /*3370*/  ULOP3.LUT UR14, UR14, 0x3fff, URZ, 0xc0, !UPT ;  /* 0x00003fff0e0e7892 */ /* 0x000fe4000f8ec0ff */
[----:B------:R-:W-:Y:S01]  /*3380*/  UISETP.LT.AND UP0, UPT, UR6, 0x1, UPT ;  /* 0x000000010600788c */ /* 0x000fe2000bf01270 */
[----:B------:R-:W-:Y:S01]  /*3390*/  UMOV UR28, 0x0 ;  /* 0x00000000001c7882 */ /* 0x000fe20000000000 */
[----:B------:R-:W-:Y:S01]  /*33a0*/  UMOV UR29, 0x102004a0 ;  /* 0x102004a0001d7882 */ /* 0x000fe20000000000 */
[----:B------:R-:W-:-:S02]  /*33b0*/  ULOP3.LUT UR13, UR13, 0x10000, URZ, 0xfc, !UPT ;  /* 0x000100000d0d7892 */ /* 0x000fc4000f8efcff */
[----:B------:R-:W-:Y:S02]  /*33c0*/  ULOP3.LUT UR14, UR14, 0x10000, URZ, 0xfc, !UPT ;  /* 0x000100000e0e7892 */ /* 0x000fe4000f8efcff */
[----:B------:R-:W-:Y:S01]  /*33d0*/  USEL UR20, UR6, 0x1, !UP0 ;  /* 0x0000000106147887 */ /* 0x000fe2000c000000 */
[----:B------:R-:W-:Y:S01]  /*33e0*/  UMOV UR26, 0x0 ;  /* 0x00000000001a7882 */ /* 0x000fe20000000000 */
[----:B------:R-:W-:Y:S01]  /*33f0*/  UMOV UR27, 0x102004a0 ;  /* 0x102004a0001b7882 */ /* 0x000fe20000000000 */
[----:B------:R-:W-:Y:S01]  /*3400*/  UMOV UR24, 0x0 ;  /* 0x0000000000187882 */ /* 0x000fe20000000000 */
[----:B------:R-:W-:Y:S01]  /*3410*/  UMOV UR25, 0x102004a0 ;  /* 0x102004a000197882 */ /* 0x000fe20000000000 */
[----:B------:R-:W-:Y:S01]  /*3420*/  UMOV UR22, 0x0 ;  /* 0x0000000000167882 */ /* 0x000fe20000000000 */
[----:B------:R-:W-:Y:S01]  /*3430*/  UMOV UR23, 0x102004a0 ;  /* 0x102004a000177882 */ /* 0x000fe20000000000 */
[----:B-1----:R-:W-:Y:S02]  /*3440*/  R2UR UR21, R2 ;  /* 0x00000000021572ca */ /* 0x002fe400000e0000 */
[----:B------:R-:W-:-:S13]  /*3450*/  CS2R R2, SRZ ;  /* 0x0000000000027805 */ /* 0x000fda000001ff00 */
.L_x_73:
[C---:B------:R-:W-:Y:S02]  /*3460*/  LEA R0, R8.reuse, UR7, 0x3 ;  /* 0x0000000708007c11 */ /* 0x040fe4000f8e18ff */
[----:B------:R-:W-:Y:S02]  /*3470*/  SHF.L.U32 R5, R3, 0x1f, RZ ;  /* 0x0000001f03057819 */ /* 0x000fe400000006ff */
[----:B------:R-:W-:Y:S02]  /*3480*/  LEA R4, R8, UR7, 0x4 ;  /* 0x0000000708047c11 */ /* 0x000fe4000f8e20ff */
[----:B------:R-:W1:Y:S02]  /*3490*/  SYNCS.PHASECHK.TRANS64.TRYWAIT P0, [R0+URZ+0x60], R5 ;  /* 0x00006005000075a7 */ /* 0x000e6400080011ff */
[----:B-1-34-:R-:W-:Y:S05]  /*34a0*/  @!P0 BRA `(.L_x_66) ;  /* 0x0000005800888947 */ /* 0x01afea0003800000 */
.L_x_138:
[----:B-1----:R-:W1:Y:S01]  /*34b0*/  LDS.128 R4, [R4+0xf0] ;  /* 0x0000f00004047984 */ /* 0x002e620000000c00 */
[----:B------:R-:W-:Y:S02]  /*34c0*/  VIADD R0, R0, 0x70 ;  /* 0x0000007000007836 */ /* 0x000fe40000000000 */
[----:B------:R-:W-:Y:S01]  /*34d0*/  VIADD R8, R8, 0x1 ;  /* 0x0000000108087836 */ /* 0x000fe20000000000 */
[----:B------:R-:W-:Y:S01]  /*34e0*/  @!PT LDS RZ, [RZ] ;  /* 0x00000000fffff984 */ /* 0x000fe20000000800 */
[----:B------:R-:W-:Y:S01]  /*34f0*/  @!PT LDS RZ, [RZ] ;  /* 0x00000000fffff984 */ /* 0x000fe20000000800 */
[----:B------:R-:W-:Y:S01]  /*3500*/  @!PT LDS RZ, [RZ] ;  /* 0x00000000fffff984 */ /* 0x000fe20000000800 */
[----:B------:R-:W-:Y:S01]  /*3510*/  @!PT LDS RZ, [RZ] ;  /* 0x00000000fffff984 */ /* 0x000fe20000000800 */
[----:B------:R2:W-:Y:S06]  /*3520*/  MEMBAR.ALL.CTA ;  /* 0x0000000000007992 */ /* 0x0005ec0000008000 */
[----:B--2---:R-:W2:Y:S01]  /*3530*/  FENCE.VIEW.ASYNC.S ;  /* 0x00000000000073c6 */ /* 0x004ea20000000000 */
[----:B------:R-:W-:-:S04]  /*3540*/  PRMT R0, RZ, 0x654, R0 ;  /* 0x00000654ff007816 */ /* 0x000fc80000000000 */
[----:B--2---:R2:W-:Y:S01]  /*3550*/  SYNCS.ARRIVE.TRANS64.RED.A1T0 RZ, [R0+URZ], RZ ;  /* 0x000000ff00ff79a7 */ /* 0x0045e200081004ff */
[----:B-1----:R-:W-:Y:S01]  /*3560*/  LOP3.LUT P1, RZ, R6, 0x1, RZ, 0xc0, !PT ;  /* 0x0000000106ff7812 */ /* 0x002fe2000782c0ff */
[----:B--2---:R-:W-:-:S12]  /*3570*/  BRA.U UP2, `(.L_x_67) ;  /* 0x0000000502087547 */ /* 0x004fd8000b800000 */
[----:B------:R-:W1:Y:S01]  /*3580*/  LDCU UR8, c[0x0][0x38c] ;  /* 0x00007180ff0877ac */ /* 0x000e620008000800 */
[----:B------:R-:W-:Y:S02]  /*3590*/  PLOP3.LUT P2, PT, PT, PT, PT, 0x80, 0x8 ;  /* 0x000000000008781c */ /* 0x000fe40003f4f070 */
[----:B------:R-:W-:Y:S01]  /*35a0*/  SHF.L.U32 R5, R9, 0x1f, RZ ;  /* 0x0000001f09057819 */ /* 0x000fe200000006ff */
[----:B------:R-:W-:Y:S02]  /*35b0*/  ULEA UR9, UR19, UR7, 0x3 ;  /* 0x0000000713097291 */ /* 0x000fe4000f8e18ff */
[----:B------:R-:W-:Y:S02]  /*35c0*/  ULEA UR10, UR19, UR21, 0x7 ;  /* 0x00000015130a7291 */ /* 0x000fe4000f8e38ff */
[----:B-1----:R-:W-:-:S06]  /*35d0*/  UISETP.GE.AND UP0, UPT, UR8, 0x1, UPT ;  /* 0x000000010800788c */ /* 0x002fcc000bf06270 */
[----:B------:R-:W-:-:S05]  /*35e0*/  PLOP3.LUT P0, PT, PT, PT, UP0, 0x80, 0x8 ;  /* 0x000000000008781c */ /* 0x000fca0003f0f008 */
[----:B------:R-:W-:-:S08]  /*35f0*/  @UP0 ULEA UR8, UR18, UR7, 0x3 ;  /* 0x0000000712080291 */ /* 0x000fd0000f8e18ff */
[----:B------:R-:W-:-:S04]  /*3600*/  @P0 SHF.L.U32 R0, R2, 0x1f, RZ ;  /* 0x0000001f02000819 */ /* 0x000fc800000006ff */
[----:B------:R1:W2:Y:S01]  /*3610*/  @P0 SYNCS.PHASECHK.TRANS64.TRYWAIT P2, [UR8], R0 ;  /* 0x00000000ff0005a7 */ /* 0x0002a20008041108 */
[----:B------:R-:W3:Y:S02]  /*3620*/  SYNCS.PHASECHK.TRANS64.TRYWAIT P0, [UR9+0xa0], R5 ;  /* 0x0000a005ff0075a7 */ /* 0x000ee40008001109 */
[----:B-123--:R-:W-:Y:S05]  /*3630*/  @!P0 BRA `(.L_x_68) ;  /* 0x0000005800388947 */ /* 0x00efea0003800000 */
.L_x_140:
[----:B------:R-:W-:Y:S01]  /*3640*/  UMOV UR16, UR17 ;  /* 0x0000001100107c82 */ /* 0x000fe20008000000 */
[----:B------:R-:W-:Y:S05]  /*3650*/  BRA.U !UP0, `(.L_x_69) ;  /* 0x0000000108c07547 */ /* 0x000fea000b800000 */
[----:B------:R-:W-:Y:S02]  /*3660*/  UIADD3 UR16, UPT, UPT, UR20, UR17, URZ ;  /* 0x0000001114107290 */ /* 0x000fe4000fffe0ff */
[----:B------:R-:W-:Y:S01]  /*3670*/  UPLOP3.LUT UP3, UPT, UPT, UPT, UPT, 0x40, 0x4 ;  /* 0x000000000004789c */ /* 0x000fe20003f6e870 */
[----:B------:R-:W-:Y:S01]  /*3680*/  UMOV UR15, UR6 ;  /* 0x00000006000f7c82 */ /* 0x000fe20008000000 */
[----:B------:R-:W-:-:S09]  /*3690*/  UMOV UR46, UR18 ;  /* 0x00000012002e7c82 */ /* 0x000fd20008000000 */
.L_x_72:
[----:B--2---:R-:W-:Y:S01]  /*36a0*/  ULEA UR8, UR46, UR7, 0x3 ;  /* 0x000000072e087291 */ /* 0x004fe2000f8e18ff */
[----:B---3--:R-:W-:Y:S11]  /*36b0*/  @P2 BRA `(.L_x_70) ;  /* 0x00000000000c2947 */ /* 0x008ff60003800000 */
[----:B-1----:R-:W-:Y:S04]  /*36c0*/  SHF.L.U32 R5, R2, 0x1f, RZ ;  /* 0x0000001f02057819 */ /* 0x002fe800000006ff */
[----:B------:R-:W1:Y:S02]  /*36d0*/  SYNCS.PHASECHK.TRANS64.TRYWAIT P0, [UR8], R5 ;  /* 0x00000005ff0075a7 */ /* 0x000e640008001108 */
[----:B-1----:R-:W-:Y:S05]  /*36e0*/  @!P0 BRA `(.L_x_71) ;  /* 0x0000005800248947 */ /* 0x002fea0003800000 */
.L_x_70:
[----:B------:R-:W-:Y:S01]  /*36f0*/  UISETP.NE.AND UP0, UPT, UR15, 0x1, UPT ;  /* 0x000000010f00788c */ /* 0x000fe2000bf05270 */
[----:B------:R-:W-:Y:S01]  /*3700*/  PLOP3.LUT P2, PT, PT, PT, PT, 0x80, 0x8 ;  /* 0x000000000008781c */ /* 0x000fe20003f4f070 */
[----:B------:R-:W-:Y:S02]  /*3710*/  UIADD3 UR18, UPT, UPT, UR46, 0x1, URZ ;  /* 0x000000012e127890 */ /* 0x000fe4000fffe0ff */
[----:B------:R-:W-:Y:S02]  /*3720*/  ULEA UR32, UR46, UR14, 0x9 ;  /* 0x0000000e2e207291 */ /* 0x000fe4000f8e48ff */
[----:B------:R-:W-:Y:S01]  /*3730*/  UISETP.NE.AND UP1, UPT, UR18, 0x3, UPT ;  /* 0x000000031200788c */ /* 0x000fe2000bf25270 */
[----:B------:R-:W-:Y:S01]  /*3740*/  PLOP3.LUT P0, PT, PT, PT, UP0, 0x80, 0x8 ;  /* 0x000000000008781c */ /* 0x000fe20003f0f008 */
[----:B------:R-:W-:Y:S02]  /*3750*/  UIADD3 UR44, UPT, UPT, UR32, 0x2, URZ ;  /* 0x00000002202c7890 */ /* 0x000fe4000fffe0ff */
[----:B------:R-:W-:Y:S02]  /*3760*/  USEL UR31, URZ, 0x1, UP1 ;  /* 0x00000001ff1f7887 */ /* 0x000fe40008800000 */
[----:B------:R-:W-:Y:S02]  /*3770*/  USEL UR18, UR18, URZ, UP1 ;  /* 0x000000ff12127287 */ /* 0x000fe40008800000 */
[----:B------:R-:W-:Y:S02]  /*3780*/  UIADD3 UR40, UPT, UPT, UR32, 0x4, URZ ;  /* 0x0000000420287890 */ /* 0x000fe4000fffe0ff */
[----:B------:R-:W-:Y:S01]  /*3790*/  @UP0 ULEA UR30, UR18, UR7, 0x3 ;  /* 0x00000007121e0291 */ /* 0x000fe2000f8e18ff */
[----:B------:R-:W-:Y:S01]  /*37a0*/  LOP3.LUT R2, R2, UR31, RZ, 0x3c, !PT ;  /* 0x0000001f02027c12 */ /* 0x000fe2000f8e3cff */
[----:B------:R-:W-:Y:S02]  /*37b0*/  UIADD3 UR36, UPT, UPT, UR32, 0x6, URZ ;  /* 0x0000000620247890 */ /* 0x000fe4000fffe0ff */
[----:B------:R-:W-:Y:S01]  /*37c0*/  UIADD3 UR8, UPT, UPT, UR8, 0x18, URZ ;  /* 0x0000001808087890 */ /* 0x000fe2000fffe0ff */
[----:B-1----:R-:W-:Y:S01]  /*37d0*/  @P0 SHF.L.U32 R0, R2, 0x1f, RZ ;  /* 0x0000001f02000819 */ /* 0x002fe200000006ff */
[----:B------:R-:W-:Y:S02]  /*37e0*/  UIADD3 UR17, UPT, UPT, UR17, 0x1, URZ ;  /* 0x0000000111117890 */ /* 0x000fe4000fffe0ff */
[----:B------:R-:W-:Y:S01]  /*37f0*/  UIADD3 UR15, UPT, UPT, UR15, -0x1, URZ ;  /* 0xffffffff0f0f7890 */ /* 0x000fe2000fffe0ff */
[----:B------:R2:W3:Y:S01]  /*3800*/  @P0 SYNCS.PHASECHK.TRANS64.TRYWAIT P2, [UR30], R0 ;  /* 0x00000000ff0005a7 */ /* 0x0004e2000804111e */
[----:B------:R-:W-:Y:S02]  /*3810*/  ULEA UR30, UR46, UR13, 0xa ;  /* 0x0000000d2e1e7291 */ /* 0x000fe4000f8e50ff */
[----:B------:R-:W-:Y:S02]  /*3820*/  UISETP.NE.AND UP0, UPT, UR17, UR16, UPT ;  /* 0x000000101100728c */ /* 0x000fe4000bf05270 */
[----:B------:R-:W-:Y:S02]  /*3830*/  UIADD3 UR42, UPT, UPT, UR30, 0x2, URZ ;  /* 0x000000021e2a7890 */ /* 0x000fe4000fffe0ff */
[----:B------:R-:W-:Y:S02]  /*3840*/  UIADD3 UR38, UPT, UPT, UR30, 0x4, URZ ;  /* 0x000000041e267890 */ /* 0x000fe4000fffe0ff */
[----:B------:R-:W-:Y:S01]  /*3850*/  UIADD3 UR34, UPT, UPT, UR30, 0x6, URZ ;  /* 0x000000061e227890 */ /* 0x000fe2000fffe0ff */
[----:B------:R-:W-:Y:S01]  /*3860*/  UMOV UR33, 0x40004040 ;  /* 0x4000404000217882 */ /* 0x000fe20000000000 */
[----:B------:R-:W-:Y:S01]  /*3870*/  UMOV UR31, 0x40004040 ;  /* 0x40004040001f7882 */ /* 0x000fe20000000000 */
[----:B------:R-:W-:Y:S01]  /*3880*/  UMOV UR45, 0x40004040 ;  /* 0x40004040002d7882 */ /* 0x000fe20000000000 */
[----:B------:R2:W-:Y:S01]  /*3890*/  UTCIMMA.2CTA gdesc[UR30], gdesc[UR32], tmem[UR10], tmem[UR28], idesc[UR29], UP3 ;  /* 0x00ff1c201e0075ea */ /* 0x0005e20009a0010a */
[----:B------:R-:W-:Y:S01]  /*38a0*/  UPLOP3.LUT UP3, UPT, UPT, UPT, UPT, 0x80, 0x8 ;  /* 0x000000000008789c */ /* 0x000fe20003f6f070 */
[----:B------:R-:W-:Y:S01]  /*38b0*/  UMOV UR43, 0x40004040 ;  /* 0x40004040002b7882 */ /* 0x000fe20000000000 */
[----:B------:R-:W-:Y:S01]  /*38c0*/  UMOV UR41, 0x40004040 ;  /* 0x4000404000297882 */ /* 0x000fe20000000000 */
[----:B------:R2:W-:Y:S01]  /*38d0*/  UTCIMMA.2CTA gdesc[UR42], gdesc[UR44], tmem[UR10], tmem[UR26], idesc[UR27], UPT ;  /* 0x00ff1a2c2a0075ea */ /* 0x0005e2000ba0010a */
[----:B------:R-:W-:Y:S01]  /*38e0*/  UMOV UR39, 0x40004040 ;  /* 0x4000404000277882 */ /* 0x000fe20000000000 */
[----:B------:R-:W-:Y:S01]  /*38f0*/  UMOV UR37, 0x40004040 ;  /* 0x4000404000257882 */ /* 0x000fe20000000000 */
[----:B------:R-:W-:Y:S01]  /*3900*/  UMOV UR35, 0x40004040 ;  /* 0x4000404000237882 */ /* 0x000fe20000000000 */
[----:B------:R2:W-:Y:S01]  /*3910*/  UTCIMMA.2CTA gdesc[UR38], gdesc[UR40], tmem[UR10], tmem[UR24], idesc[UR25], UPT ;  /* 0x00ff1828260075ea */ /* 0x0005e2000ba0010a */
[----:B------:R2:W-:Y:S01]  /*3920*/  UTCIMMA.2CTA gdesc[UR34], gdesc[UR36], tmem[UR10], tmem[UR22], idesc[UR23], UPT ;  /* 0x00ff1624220075ea */ /* 0x0005e2000ba0010a */
[----:B------:R2:W-:Y:S01]  /*3930*/  UTCBAR.2CTA.MULTICAST [UR8], URZ, UR12 ;  /* 0x000000ff080073e9 */ /* 0x0005e2000820080c */
[----:B------:R-:W-:Y:S01]  /*3940*/  UMOV UR46, UR18 ;  /* 0x00000012002e7c82 */ /* 0x000fe20008000000 */
[----:B------:R-:W-:Y:S05]  /*3950*/  BRA.U UP0, `(.L_x_72) ;  /* 0xfffffffd00507547 */ /* 0x000fea000b83ffff */
.L_x_69:
[----:B------:R-:W-:Y:S01]  /*3960*/  UIADD3 UR9, UPT, UPT, UR9, 0x80, URZ ;  /* 0x0000008009097890 */ /* 0x000fe2000fffe0ff */
[----:B------:R-:W-:-:S08]  /*3970*/  UMOV UR17, UR16 ;  /* 0x0000001000117c82 */ /* 0x000fd00008000000 */
[----:B------:R4:W-:Y:S01]  /*3980*/  UTCBAR.2CTA.MULTICAST [UR9], URZ, UR11 ;  /* 0x000000ff090073e9 */ /* 0x0009e2000820080b */
[----:B------:R-:W-:Y:S02]  /*3990*/  NOP ;  /* 0x0000000000007918 */ /* 0x000fe40000000000 */
.L_x_67:
[----:B------:R-:W-:Y:S01]  /*39a0*/  UIADD3 UR19, UPT, UPT, UR19, 0x1, URZ ;  /* 0x0000000113137890 */ /* 0x000fe2000fffe0ff */
[----:B------:R-:W-:-:S03]  /*39b0*/  ISETP.NE.AND P0, PT, R8, 0x2, PT ;  /* 0x000000020800780c */ /* 0x000fc60003f05270 */
[----:B------:R-:W-:Y:S01]  /*39c0*/  UISETP.NE.AND UP0, UPT, UR19, 0x4, UPT ;  /* 0x000000041300788c */ /* 0x000fe2000bf05270 */
[----:B-12---:R-:W-:Y:S02]  /*39d0*/  SEL R0, RZ, 0x1, P0 ;  /* 0x00000001ff007807 */ /* 0x006fe40000000000 */
[----:B------:R-:W-:Y:S01]  /*39e0*/  SEL R8, R8, RZ, P0 ;  /* 0x000000ff08087207 */ /* 0x000fe20000000000 */
[----:B------:R-:W-:Y:S01]  /*39f0*/  USEL UR8, URZ, 0x1, UP0 ;  /* 0x00000001ff087887 */ /* 0x000fe20008000000 */
[----:B------:R-:W-:Y:S01]  /*3a00*/  LOP3.LUT R3, R3, R0, RZ, 0x3c, !PT ;  /* 0x0000000003037212 */ /* 0x000fe200078e3cff */
[----:B------:R-:W-:-:S04]  /*3a10*/  USEL UR19, UR19, URZ, UP0 ;  /* 0x000000ff13137287 */ /* 0x000fc80008000000 */
[----:B------:R-:W-:Y:S01]  /*3a20*/  LOP3.LUT R9, R9, UR8, RZ, 0x3c, !PT ;  /* 0x0000000809097c12 */ /* 0x000fe2000f8e3cff */
[----:B------:R-:W-:Y:S07]  /*3a30*/  @P1 BRA `(.L_x_73) ;  /* 0xfffffff800881947 */ /* 0x000fee000383ffff */
[----:B------:R-:W1:Y:S01]  /*3a40*/  S2UR UR6, SR_CgaCtaId ;  /* 0x00000000000679c3 */ /* 0x000e620000008800 */
[----:B------:R-:W-:Y:S01]  /*3a50*/  ELECT P0, URZ, PT ;  /* 0x0000000000ff782f */ /* 0x000fe20003800000 */
[----:B------:R-:W-:Y:S01]  /*3a60*/  HFMA2 R0, -RZ, RZ, 0, 5.9604644775390625e-08 ;  /* 0x00000001ff007431 */ /* 0x000fe200000001ff */
[----:B------:R-:W-:-:S05]  /*3a70*/  UMOV UR8, 0x40 ;  /* 0x0000004000087882 */ /* 0x000fca0000000000 */
[----:B------:R-:W-:Y:S01]  /*3a80*/  UVIRTCOUNT.DEALLOC.SMPOOL 0x80 ;  /* 0x000000800000784c */ /* 0x000fe20000000000 */
[----:B------:R-:W-:Y:S02]  /*3a90*/  UISETP.NE.AND UP0, UPT, UR5, URZ, UPT ;  /* 0x000000ff0500728c */ /* 0x000fe4000bf05270 */
[----:B-1----:R-:W-:-:S09]  /*3aa0*/  ULEA UR6, UR6, UR8, 0x18 ;  /* 0x0000000806067291 */ /* 0x002fd2000f8ec0ff */
[----:B------:R1:W-:Y:S01]  /*3ab0*/  @P0 STS.U8 [UR6+0x1c], R0 ;  /* 0x00001c00ff000988 */ /* 0x0003e20008000006 */
[----:B------:R-:W-:Y:S05]  /*3ac0*/  BRA.U UP0, `(.L_x_74) ;  /* 0x0000000100a07547 */ /* 0x000fea000b800000 */
[----:B------:R-:W-:Y:S01]  /*3ad0*/  UIADD3 UR5, UPT, UPT, UR7, 0xa0, URZ ;  /* 0x000000a007057890 */ /* 0x000fe2000fffe0ff */
[----:B------:R-:W-:-:S03]  /*3ae0*/  SHF.L.U32 R3, R9, 0x1f, RZ ;  /* 0x0000001f09037819 */ /* 0x000fc600000006ff */
[----:B------:R-:W-:-:S09]  /*3af0*/  ULEA UR8, UR19, UR5, 0x3 ;  /* 0x0000000513087291 */ /* 0x000fd2000f8e18ff */
[----:B------:R-:W2:Y:S02]  /*3b00*/  SYNCS.PHASECHK.TRANS64.TRYWAIT P0, [UR8], R3 ;  /* 0x00000003ff0075a7 */ /* 0x000ea40008001108 */
[----:B--2---:R-:W-:Y:S05]  /*3b10*/  @!P0 BRA `(.L_x_75) ;  /* 0x0000005400308947 */ /* 0x004fea0003800000 */
.L_x_143:
[----:B----4-:R-:W-:-:S04]  /*3b20*/  UIADD3 UR9, UPT, UPT, UR19, 0x1, URZ ;  /* 0x0000000113097890 */ /* 0x010fc8000fffe0ff */
        /* <DEDUP_REMOVED lines=8> */
.L_x_145:
        /* <DEDUP_REMOVED lines=9> */
.L_x_147:
[----:B------:R-:W-:-:S04]  /*3c40*/  UIADD3 UR9, UPT, UPT, UR9, 0x1, URZ ;  /* 0x0000000109097890 */ /* 0x000fc8000fffe0ff */
[----:B------:R-:W-:-:S04]  /*3c50*/  UISETP.NE.AND UP1, UPT, UR9, 0x4, UPT ;  /* 0x000000040900788c */ /* 0x000fc8000bf25270 */
[----:B------:R-:W-:Y:S02]  /*3c60*/  USEL UR8, URZ, 0x1, UP1 ;  /* 0x00000001ff087887 */ /* 0x000fe40008800000 */
[----:B------:R-:W-:-:S04]  /*3c70*/  USEL UR9, UR9, URZ, UP1 ;  /* 0x000000ff09097287 */ /* 0x000fc80008800000 */
[----:B------:R-:W-:Y:S01]  /*3c80*/  ULEA UR9, UR9, UR5, 0x3 ;  /* 0x0000000509097291 */ /* 0x000fe2000f8e18ff */
[----:B-1----:R-:W-:-:S04]  /*3c90*/  LOP3.LUT R3, R2, UR8, RZ, 0x3c, !PT ;  /* 0x0000000802037c12 */ /* 0x002fc8000f8e3cff */
[----:B------:R-:W-:Y:S01]  /*3ca0*/  SHF.L.U32 R3, R3, 0x1f, RZ ;  /* 0x0000001f03037819 */ /* 0x000fe200000006ff */
[----:B------:R-:W-:-:S04]  /*3cb0*/  IMAD.U32 R0, RZ, RZ, UR9 ;  /* 0x00000009ff007e24 */ /* 0x000fc8000f8e00ff */
[----:B------:R1:W2:Y:S03]  /*3cc0*/  SYNCS.PHASECHK.TRANS64.TRYWAIT P0, [R0+URZ], R3 ;  /* 0x00000003000075a7 */ /* 0x0002a600080011ff */
[----:B--2---:R-:W-:Y:S05]  /*3cd0*/  @!P0 NANOSLEEP.SYNCS 0x989680 ;  /* 0x009896800000895d */ /* 0x004fea0003900000 */
[----:B------:R-:W2:Y:S02]  /*3ce0*/  @!P0 SYNCS.PHASECHK.TRANS64 P0, [R0+URZ], R3 ;  /* 0x00000003000085a7 */ /* 0x000ea400080010ff */
[----:B--2---:R-:W-:Y:S05]  /*3cf0*/  @P0 BRA `(.L_x_78) ;  /* 0x0000000000200947 */ /* 0x004fea0003800000 */
.L_x_79:
[----:B--2---:R2:W4:Y:S02]  /*3d00*/  SYNCS.PHASECHK.TRANS64.TRYWAIT P0, [R0+URZ], R3 ;  /* 0x00000003000075a7 */ /* 0x00452400080011ff */
[----:B----4-:R-:W-:Y:S05]  /*3d10*/  @!P0 NANOSLEEP.SYNCS 0x989680 ;  /* 0x009896800000895d */ /* 0x010fea0003900000 */
[----:B------:R-:W4:Y:S02]  /*3d20*/  @!P0 SYNCS.PHASECHK.TRANS64 P0, [R0+URZ], R3 ;  /* 0x00000003000085a7 */ /* 0x000f2400080010ff */
[----:B----4-:R-:W-:Y:S05]  /*3d30*/  @!P0 BRA `(.L_x_79) ;  /* 0xfffffffc00f08947 */ /* 0x010fea000383ffff */
[----:B------:R-:W-:Y:S05]  /*3d40*/  BRA `(.L_x_78) ;  /* 0x00000000000c7947 */ /* 0x000fea0003800000 */
.L_x_74:
[----:B------:R-:W-:-:S04]  /*3d50*/  UIADD3 UR5, UPT, UPT, UR7, 0xe0, URZ ;  /* 0x000000e007057890 */ /* 0x000fc8000fffe0ff */
[----:B------:R-:W-:-:S09]  /*3d60*/  UPRMT UR5, UR4, 0x654, UR5 ;  /* 0x0000065404057896 */ /* 0x000fd20008000005 */
[----:B------:R-:W-:Y:S03]  /*3d70*/  SYNCS.ARRIVE.TRANS64.RED.A1T0 RZ, [UR5], RZ ;  /* 0x000000ffffff79a7 */ /* 0x000fe60008100405 */
.L_x_78:
[----:B-12---:R-:W-:Y:S01]  /*3d80*/  SHF.L.U32 R3, RZ, 0x1f, RZ ;  /* 0x0000001fff037819 */ /* 0x006fe200000006ff */
[----:B------:R-:W-:Y:S01]  /*3d90*/  UIADD3 UR5, UPT, UPT, UR7, 0xe0, URZ ;  /* 0x000000e007057890 */ /* 0x000fe2000fffe0ff */
[----:B------:R-:W-:Y:S02]  /*3da0*/  PLOP3.LUT P0, PT, PT, PT, UP0, 0x80, 0x8 ;  /* 0x000000000008781c */ /* 0x000fe40003f0f008 */
[----:B------:R-:W1:Y:S02]  /*3db0*/  SYNCS.PHASECHK.TRANS64.TRYWAIT P1, [UR7+0xe0], R3 ;  /* 0x0000e003ff0075a7 */ /* 0x000e640008021107 */
[----:B-1----:R-:W-:Y:S09]  /*3dc0*/  @!P1 BRA `(.L_x_80) ;  /* 0x0000005000cc9947 */ /* 0x002ff20003800000 */
.L_x_149:
[----:B------:R-:W-:Y:S01]  /*3dd0*/  @!UP0 UPRMT UR5, UR4, 0x654, UR5 ;  /* 0x0000065404058896 */ /* 0x000fe20008000005 */
[----:B------:R-:W-:Y:S02]  /*3de0*/  UMOV UR8, 0xffff ;  /* 0x0000ffff00087882 */ /* 0x000fe40000000000 */
[----:B------:R-:W-:-:S06]  /*3df0*/  UMOV UR4, 0x1 ;  /* 0x0000000100047882 */ /* 0x000fcc0000000000 */
[----:B------:R-:W-:Y:S01]  /*3e00*/  @!P0 SYNCS.ARRIVE.TRANS64.RED.A1T0 RZ, [UR5], RZ ;  /* 0x000000ffffff89a7 */ /* 0x000fe20008100405 */
[----:B------:R-:W-:Y:S01]  /*3e10*/  NOP ;  /* 0x0000000000007918 */ /* 0x000fe20000000000 */
[----:B-1----:R-:W1:Y:S01]  /*3e20*/  LDS R0, [UR6+0x14] ;  /* 0x00001406ff007984 */ /* 0x002e620008000800 */
[----:B------:R-:W-:-:S04]  /*3e30*/  ULOP3.LUT UR5, UR21, 0xffff, URZ, 0xc0, !UPT ;  /* 0x0000ffff15057892 */ /* 0x000fc8000f8ec0ff */
[----:B------:R-:W-:-:S04]  /*3e40*/  USHF.R.U32.HI UR5, URZ, 0x5, UR5 ;  /* 0x00000005ff057899 */ /* 0x000fc80008011605 */
[----:B------:R-:W-:Y:S02]  /*3e50*/  USHF.L.U32 UR8, UR8, UR5, URZ ;  /* 0x0000000508087299 */ /* 0x000fe400080006ff */
[----:B------:R-:W-:-:S04]  /*3e60*/  USHF.L.U32 UR4, UR4, UR5, URZ ;  /* 0x0000000504047299 */ /* 0x000fc800080006ff */
[----:B-1----:R-:W-:-:S04]  /*3e70*/  LOP3.LUT R0, R0, UR8, RZ, 0xc0, !PT ;  /* 0x0000000800007c12 */ /* 0x002fc8000f8ec0ff */
[----:B------:R-:W-:-:S13]  /*3e80*/  ISETP.NE.AND P0, PT, R0, UR8, PT ;  /* 0x0000000800007c0c */ /* 0x000fda000bf05270 */
[----:B------:R-:W-:Y:S05]  /*3e90*/  @P0 BRA `(.L_x_81) ;  /* 0x0000000000580947 */ /* 0x000fea0003800000 */
[----:B------:R-:W1:Y:S02]  /*3ea0*/  LDS R0, [UR6+0x18] ;  /* 0x00001806ff007984 */ /* 0x000e640008000800 */
[----:B-1----:R-:W-:-:S04]  /*3eb0*/  LOP3.LUT R0, R0, UR4, RZ, 0xc0, !PT ;  /* 0x0000000400007c12 */ /* 0x002fc8000f8ec0ff */
[----:B------:R-:W-:-:S13]  /*3ec0*/  ISETP.NE.AND P0, PT, R0, UR4, PT ;  /* 0x0000000400007c0c */ /* 0x000fda000bf05270 */
[----:B------:R-:W-:Y:S05]  /*3ed0*/  @P0 BRA `(.L_x_82) ;  /* 0x00000000003c0947 */ /* 0x000fea0003800000 */
[----:B------:R-:W1:Y:S01]  /*3ee0*/  S2R R2, SR_LANEID ;  /* 0x0000000000027919 */ /* 0x000e620000000000 */
[----:B------:R-:W-:Y:S01]  /*3ef0*/  ULOP3.LUT UR8, URZ, UR8, URZ, 0x33, !UPT ;  /* 0x00000008ff087292 */ /* 0x000fe2000f8e33ff */
[----:B------:R-:W-:Y:S01]  /*3f00*/  LOP3.LUT R4, RZ, UR4, RZ, 0x33, !PT ;  /* 0x00000004ff047c12 */ /* 0x000fe2000f8e33ff */
[----:B------:R-:W-:Y:S02]  /*3f10*/  VOTEU.ANY UR7, UPT, PT ;  /* 0x0000000000077886 */ /* 0x000fe400038e0100 */
[----:B------:R-:W-:Y:S01]  /*3f20*/  UFLO.U32 UR7, UR7 ;  /* 0x00000007000772bd */ /* 0x000fe200080e0000 */
[----:B------:R-:W2:Y:S01]  /*3f30*/  REDUX UR4, R4 ;  /* 0x00000000040473c4 */ /* 0x000ea20000000000 */
[----:B------:R-:W-:-:S06]  /*3f40*/  IMAD.U32 R0, RZ, RZ, UR8 ;  /* 0x00000008ff007e24 */ /* 0x000fcc000f8e00ff */
[----:B------:R1:W-:Y:S01]  /*3f50*/  UTCATOMSWS.AND URZ, UR8 ;  /* 0x0000000800ff79e3 */ /* 0x0003e20008000000 */
[----:B------:R-:W3:Y:S01]  /*3f60*/  REDUX UR5, R0 ;  /* 0x00000000000573c4 */ /* 0x000ee20000000000 */
[----:B-1----:R-:W-:Y:S01]  /*3f70*/  ISETP.EQ.U32.AND P0, PT, R2, UR7, PT ;  /* 0x0000000702007c0c */ /* 0x002fe2000bf02070 */
[----:B--2---:R-:W-:Y:S01]  /*3f80*/  IMAD.U32 R2, RZ, RZ, UR4 ;  /* 0x00000004ff027e24 */ /* 0x004fe2000f8e00ff */
[----:B---3--:R-:W-:-:S11]  /*3f90*/  MOV R3, UR5 ;  /* 0x0000000500037c02 */ /* 0x008fd60008000f00 */
[----:B------:R1:W-:Y:S04]  /*3fa0*/  @P0 ATOMS.AND RZ, [UR6+0x14], R3 ;  /* 0x00001403ffff098c */ /* 0x0003e8000a800006 */
[----:B------:R1:W-:Y:S01]  /*3fb0*/  @P0 ATOMS.AND RZ, [UR6+0x18], R2 ;  /* 0x00001802ffff098c */ /* 0x0003e2000a800006 */
[----:B------:R-:W-:Y:S05]  /*3fc0*/  BRA `(.L_x_83) ;  /* 0x0000000000147947 */ /* 0x000fea0003800000 */
.L_x_82:
[----:B------:R-:W-:Y:S02]  /*3fd0*/  MOV R2, 0x3ff0 ;  /* 0x00003ff000027802 */ /* 0x000fe40000000f00 */
[----:B---345:R-:W-:Y:S05]  /*3fe0*/  CALL.REL.NOINC `($__internal_0_$__cuda_sm10x_tcgen05_guardrail_trap_col_being_dealloced_not_returned_by_alloc) ;  /* 0x0000005400207944 */ /* 0x038fea0003c00000 */
[----:B------:R-:W-:Y:S05]  /*3ff0*/  BRA `(.L_x_83) ;  /* 0x0000000000087947 */ /* 0x000fea0003800000 */
.L_x_81:
[----:B------:R-:W-:Y:S02]  /*4000*/  MOV R2, 0x4020 ;  /* 0x0000402000027802 */ /* 0x000fe40000000f00 */
[----:B---345:R-:W-:Y:S05]  /*4010*/  CALL.REL.NOINC `($__internal_2_$__cuda_sm10x_tcgen05_guardrail_trap_unallocated_columns_being_dealloced) ;  /* 0x00000054002c7944 */ /* 0x038fea0003c00000 */
.L_x_83:
[----:B------:R-:W-:Y:S01]  /*4020*/  NOP ;  /* 0x0000000000007918 */ /* 0x000fe20000000000 */
[----:B----4-:R-:W-:Y:S05]  /*4030*/  EXIT ;  /* 0x000000000000794d */ /* 0x010fea0003800000 */
.L_x_54:
[----:B------:R-:W-:-:S09]  /*4040*/  UISETP.NE.OR UP5, UPT, UR10, 0x3, !UP5 ;  /* 0x000000030a00788c */ /* 0x000fd2000efa5670 */
[----:B------:R-:W-:Y:S05]  /*4050*/  BRA.U UP5, `(.L_x_84) ;  /* 0x0000000d05407547 */ /* 0x000fea000b800000 */
[----:B------:R-:W1:Y:S01]  /*4060*/  LDC R0, c[0x0][0xb30] ;  /* 0x0002cc00ff007b82 */ /* 0x000e620000000800 */
[----:B------:R-:W2:Y:S01]  /*4070*/  LDCU.64 UR8, c[0x0][0x888] ;  /* 0x00011100ff0877ac */ /* 0x000ea20008000a00 */
[----:B------:R-:W-:Y:S02]  /*4080*/  HFMA2 R29, -RZ, RZ, 0, 0 ;  /* 0x00000000ff1d7431 */ /* 0x000fe400000001ff */
[----:B------:R-:W-:Y:S01]  /*4090*/  IMAD.MOV.U32 R31, RZ, RZ, 0x1 ;  /* 0x00000001ff1f7424 */ /* 0x000fe200078e00ff */
[----:B------:R-:W-:Y:S01]  /*40a0*/  MOV R23, 0x2000 ;  /* 0x0000200000177802 */ /* 0x000fe20000000f00 */
[----:B------:R-:W3:Y:S01]  /*40b0*/  LDCU.64 UR4, c[0x0][0x890] ;  /* 0x00011200ff0477ac */ /* 0x000ee20008000a00 */
[----:B------:R-:W-:Y:S01]  /*40c0*/  IMAD.MOV.U32 R30, RZ, RZ, RZ ;  /* 0x000000ffff1e7224 */ /* 0x000fe200078e00ff */
[----:B------:R-:W4:Y:S01]  /*40d0*/  LDC R19, c[0x0][0x370] ;  /* 0x0000dc00ff137b82 */ /* 0x000f220000000800 */
[----:B------:R-:W-:Y:S01]  /*40e0*/  UMOV UR6, 0x400 ;  /* 0x0000040000067882 */ /* 0x000fe20000000000 */
[----:B------:R-:W-:-:S02]  /*40f0*/  UPLOP3.LUT UP1, UPT, UPT, UPT, UPT, 0x40, 0x4 ;  /* 0x000000000004789c */ /* 0x000fc40003f2e870 */
[----:B------:R-:W-:-:S04]  /*4100*/  ULEA UR6, UR37, UR6, 0x18 ;  /* 0x0000000625067291 */ /* 0x000fc8000f8ec0ff */
[----:B------:R-:W4:Y:S01]  /*4110*/  LDC R2, c[0x0][0xb0c] ;  /* 0x0002c300ff027b82 */ /* 0x000f220000000800 */
[----:B------:R-:W-:Y:S02]  /*4120*/  UIADD3 UR13, UPT, UPT, UR6, 0x38, URZ ;  /* 0x00000038060d7890 */ /* 0x000fe4000fffe0ff */
[----:B--2---:R-:W-:Y:S02]  /*4130*/  UISETP.NE.U32.AND UP2, UPT, UR8, URZ, UPT ;  /* 0x000000ff0800728c */ /* 0x004fe4000bf45070 */
[----:B------:R-:W-:Y:S02]  /*4140*/  UIADD3 UR17, UPT, UPT, UR6, 0x30, URZ ;  /* 0x0000003006117890 */ /* 0x000fe4000fffe0ff */
[----:B---3--:R-:W-:Y:S01]  /*4150*/  UISETP.NE.U32.AND UP3, UPT, UR4, URZ, UPT ;  /* 0x000000ff0400728c */ /* 0x008fe2000bf65070 */
[----:B------:R-:W2:Y:S01]  /*4160*/  LDC R18, c[0x0][0xb20] ;  /* 0x0002c800ff127b82 */ /* 0x000ea20000000800 */
[----:B-1----:R-:W-:Y:S01]  /*4170*/  ISETP.NE.AND P1, PT, R0, 0x1, PT ;  /* 0x000000010000780c */ /* 0x002fe20003f25270 */
[----:B------:R-:W-:-:S02]  /*4180*/  UISETP.NE.AND.EX UP2, UPT, UR9, URZ, UPT, UP2 ;  /* 0x000000ff0900728c */ /* 0x000fc4000bf45320 */
[----:B------:R-:W-:Y:S02]  /*4190*/  UPRMT UR13, UR37, 0x654, UR13 ;  /* 0x00000654250d7896 */ /* 0x000fe4000800000d */
[----:B------:R-:W-:Y:S02]  /*41a0*/  UISETP.NE.AND.EX UP3, UPT, UR5, URZ, UPT, UP3 ;  /* 0x000000ff0500728c */ /* 0x000fe4000bf65330 */
[----:B------:R-:W1:Y:S08]  /*41b0*/  LDC.64 R32, c[0x0][0x348] ;  /* 0x0000d200ff207b82 */ /* 0x000e700000000a00 */
[----:B------:R-:W3:Y:S08]  /*41c0*/  LDC.64 R16, c[0x0][0xb10] ;  /* 0x0002c400ff107b82 */ /* 0x000ef00000000a00 */
[----:B------:R-:W1:Y:S08]  /*41d0*/  LDC.64 R6, c[0x0][0xb18] ;  /* 0x0002c600ff067b82 */ /* 0x000e700000000a00 */
[----:B------:R-:W1:Y:S08]  /*41e0*/  LDC.64 R4, c[0x0][0xb28] ;  /* 0x0002ca00ff047b82 */ /* 0x000e700000000a00 */
[----:B--2-4-:R-:W1:Y:S02]  /*41f0*/  LDC R22, c[0x0][0x374] ;  /* 0x0000dd00ff167b82 */ /* 0x014e640000000800 */
.L_x_93:
[C---:B------:R-:W-:Y:S02]  /*4200*/  LEA R0, R30.reuse, UR6, 0x3 ;  /* 0x000000061e007c11 */ /* 0x040fe4000f8e18ff */
[----:B------:R-:W-:Y:S02]  /*4210*/  SHF.L.U32 R3, R29, 0x1f, RZ ;  /* 0x0000001f1d037819 */ /* 0x000fe400000006ff */
[----:B------:R-:W-:Y:S02]  /*4220*/  LEA R24, R30, UR6, 0x4 ;  /* 0x000000061e187c11 */ /* 0x000fe4000f8e20ff */
[----:B--2---:R-:W2:Y:S02]  /*4230*/  SYNCS.PHASECHK.TRANS64.TRYWAIT P0, [R0+URZ+0x60], R3 ;  /* 0x00006003000075a7 */ /* 0x004ea400080011ff */
[----:B--2---:R-:W-:Y:S05]  /*4240*/  @!P0 BRA `(.L_x_85) ;  /* 0x0000004c00c48947 */ /* 0x004fea0003800000 */
.L_x_150:
[----:B------:R-:W-:Y:S01]  /*4250*/  ISETP.GE.AND P0, PT, R72, 0x1, PT ;  /* 0x000000014800780c */ /* 0x000fe20003f06270 */
[----:B------:R-:W4:Y:S01]  /*4260*/  LDS.128 R24, [R24+0xf0] ;  /* 0x0000f00018187984 */ /* 0x000f220000000c00 */
[----:B--2---:R-:W-:Y:S01]  /*4270*/  VIADD R0, R0, 0x70 ;  /* 0x0000007000007836 */ /* 0x004fe20000000000 */
[----:B------:R-:W-:Y:S01]  /*4280*/  @!PT LDS RZ, [RZ] ;  /* 0x00000000fffff984 */ /* 0x000fe20000000800 */
[----:B------:R-:W-:Y:S01]  /*4290*/  @!PT LDS RZ, [RZ] ;  /* 0x00000000fffff984 */ /* 0x000fe20000000800 */
[----:B------:R-:W-:Y:S01]  /*42a0*/  @!PT LDS RZ, [RZ] ;  /* 0x00000000fffff984 */ /* 0x000fe20000000800 */
[----:B------:R-:W-:Y:S01]  /*42b0*/  @!PT LDS RZ, [RZ] ;  /* 0x00000000fffff984 */ /* 0x000fe20000000800 */
[----:B------:R2:W-:Y:S06]  /*42c0*/  MEMBAR.ALL.CTA ;  /* 0x0000000000007992 */ /* 0x0005ec0000008000 */
[----:B--2---:R-:W2:Y:S01]  /*42d0*/  FENCE.VIEW.ASYNC.S ;  /* 0x00000000000073c6 */ /* 0x004ea20000000000 */
[----:B------:R-:W-:Y:S04]  /*42e0*/  PRMT R0, RZ, 0x654, R0 ;  /* 0x00000654ff007816 */ /* 0x000fe80000000000 */
[----:B--2---:R2:W-:Y:S01]  /*42f0*/  SYNCS.ARRIVE.TRANS64.RED.A1T0 RZ, [R0+URZ], RZ ;  /* 0x000000ff00ff79a7 */ /* 0x0045e200081004ff */
[----:B----4-:R-:W-:Y:S11]  /*4300*/  LOP3.LUT P3, RZ, R26, 0x1, RZ, 0xc0, !PT ;  /* 0x000000011aff7812 */ /* 0x010ff6000786c0ff */
[----:B------:R-:W-:Y:S02]  /*4310*/  @!UPT UIADD3 URZ, UPT, UPT, URZ, URZ, URZ ;  /* 0x000000fffffff290 */ /* 0x000fe4000fffe0ff */
[----:B------:R-:W-:Y:S02]  /*4320*/  @P3 MOV R13, R24 ;  /* 0x00000018000d3202 */ /* 0x000fe40000000f00 */
[----:B------:R-:W-:Y:S01]  /*4330*/  @P3 LOP3.LUT R8, R25, 0xffff, RZ, 0xc0, !PT ;  /* 0x0000ffff19083812 */ /* 0x000fe200078ec0ff */
[----:B--2---:R-:W-:Y:S06]  /*4340*/  @!P0 BRA `(.L_x_86) ;  /* 0x0000000000a48947 */ /* 0x004fec0003800000 */
[----:B-1----:R-:W-:Y:S01]  /*4350*/  IMAD.HI.U32 R35, R22, R7, RZ ;  /* 0x0000000716237227 */ /* 0x002fe200078e00ff */
[----:B------:R-:W-:Y:S02]  /*4360*/  ISETP.NE.AND P0, PT, R6, 0x1, PT ;  /* 0x000000010600780c */ /* 0x000fe40003f05270 */
[----:B------:R-:W-:Y:S01]  /*4370*/  ISETP.NE.AND P2, PT, R72, 0x1, PT ;  /* 0x000000014800780c */ /* 0x000fe20003f45270 */
[----:B---3--:R-:W-:Y:S01]  /*4380*/  IMAD.HI.U32 R34, R19, R16, RZ ;  /* 0x0000001013227227 */ /* 0x008fe200078e00ff */
[----:B------:R-:W-:Y:S02]  /*4390*/  SHF.R.U32.HI R35, RZ, R18, R35 ;  /* 0x00000012ff237219 */ /* 0x000fe40000011623 */
[----:B------:R-:W-:Y:S01]  /*43a0*/  ISETP.NE.AND P4, PT, R2, 0x1, PT ;  /* 0x000000010200780c */ /* 0x000fe20003f85270 */
[----:B------:R-:W-:Y:S01]  /*43b0*/  IMAD.HI.U32 R36, R13, R16, RZ ;  /* 0x000000100d247227 */ /* 0x000fe200078e00ff */
[----:B------:R-:W-:Y:S02]  /*43c0*/  SHF.R.U32.HI R34, RZ, R17, R34 ;  /* 0x00000011ff227219 */ /* 0x000fe40000011622 */
[----:B------:R-:W-:Y:S01]  /*43d0*/  SEL R3, R22, R35, !P0 ;  /* 0x0000002316037207 */ /* 0x000fe20004000000 */
[C---:B------:R-:W-:Y:S01]  /*43e0*/  IMAD.HI.U32 R35, R8.reuse, R7, RZ ;  /* 0x0000000708237227 */ /* 0x040fe200078e00ff */
[----:B------:R-:W-:Y:S02]  /*43f0*/  SEL R11, R19, R34, !P4 ;  /* 0x00000022130b7207 */ /* 0x000fe40006000000 */
[----:B------:R-:W-:Y:S01]  /*4400*/  SHF.R.U32.HI R36, RZ, R17, R36 ;  /* 0x00000011ff247219 */ /* 0x000fe20000011624 */
[----:B------:R-:W-:Y:S01]  /*4410*/  IMAD.HI.U32 R38, R3, R4, RZ ;  /* 0x0000000403267227 */ /* 0x000fe200078e00ff */
[----:B------:R-:W-:Y:S03]  /*4420*/  SHF.R.U32.HI R35, RZ, R18, R35 ;  /* 0x00000012ff237219 */ /* 0x000fe60000011623 */
[----:B------:R-:W-:Y:S01]  /*4430*/  IMAD.HI.U32 R34, R11, R4, RZ ;  /* 0x000000040b227227 */ /* 0x000fe200078e00ff */
[----:B------:R-:W-:Y:S02]  /*4440*/  @P2 SHF.R.U32.HI R3, RZ, R5, R38 ;  /* 0x00000005ff032219 */ /* 0x000fe40000011626 */
[----:B------:R-:W-:Y:S02]  /*4450*/  SEL R9, R8, R35, !P0 ;  /* 0x0000002308097207 */ /* 0x000fe40004000000 */
[----:B------:R-:W-:Y:S01]  /*4460*/  @P2 SHF.R.U32.HI R11, RZ, R5, R34 ;  /* 0x00000005ff0b2219 */ /* 0x000fe20000011622 */
[C---:B------:R-:W-:Y:S01]  /*4470*/  IMAD R10, R72.reuse, R3, RZ ;  /* 0x00000003480a7224 */ /* 0x040fe200078e02ff */
[----:B------:R-:W-:Y:S01]  /*4480*/  SEL R3, R13, R36, !P4 ;  /* 0x000000240d037207 */ /* 0x000fe20006000000 */
[C---:B------:R-:W-:Y:S03]  /*4490*/  IMAD.HI.U32 R14, R9.reuse, R4, RZ ;  /* 0x00000004090e7227 */ /* 0x040fe600078e00ff */
[----:B------:R-:W-:Y:S01]  /*44a0*/  ISETP.GE.AND P0, PT, R9, R10, PT ;  /* 0x0000000a0900720c */ /* 0x000fe20003f06270 */
[C---:B------:R-:W-:Y:S01]  /*44b0*/  IMAD R12, R72.reuse, R11, RZ ;  /* 0x0000000b480c7224 */ /* 0x040fe200078e02ff */
[-C--:B------:R-:W-:Y:S04]  /*44c0*/  SHF.R.U32.HI R14, RZ, R5.reuse, R14 ;  /* 0x00000005ff0e7219 */ /* 0x080fe8000001160e */
[----:B------:R-:W-:Y:S02]  /*44d0*/  ISETP.GE.OR P0, PT, R3, R12, P0 ;  /* 0x0000000c0300720c */ /* 0x000fe40000706670 */
[----:B------:R-:W-:Y:S05]  /*44e0*/  SEL R15, R9, R14, !P2 ;  /* 0x0000000e090f7207 */ /* 0x000fea0005000000 */
[----:B------:R-:W-:Y:S04]  /*44f0*/  IMAD.MOV R14, RZ, RZ, -R15 ;  /* 0x000000ffff0e7224 */ /* 0x000fe800078e0a0f */
[----:B------:R-:W-:Y:S02]  /*4500*/  IMAD R14, R72, R14, R9 ;  /* 0x0000000e480e7224 */ /* 0x000fe400078e0209 */
[C---:B------:R-:W-:Y:S05]  /*4510*/  @!P0 IMAD.HI.U32 R10, R3.reuse, R4, RZ ;  /* 0x00000004030a8227 */ /* 0x040fea00078e00ff */
[----:B------:R-:W-:Y:S04]  /*4520*/  @!P0 SHF.R.U32.HI R10, RZ, R5, R10 ;  /* 0x00000005ff0a8219 */ /* 0x000fe8000001160a */
[----:B------:R-:W-:Y:S01]  /*4530*/  @!P0 SEL R0, R3, R10, !P2 ;  /* 0x0000000a03008207 */ /* 0x000fe20005000000 */
[----:B------:R-:W-:Y:S03]  /*4540*/  IMAD.MOV R10, RZ, RZ, -R3 ;  /* 0x000000ffff0a7224 */ /* 0x000fe600078e0a03 */
[----:B------:R-:W-:Y:S01]  /*4550*/  @!P0 IADD3 R15, PT, PT, R15, -R0, RZ ;  /* 0x800000000f0f8210 */ /* 0x000fe20007ffe0ff */
[----:B------:R-:W-:Y:S01]  /*4560*/  @!P0 IMAD R0, R11, R14, R0 ;  /* 0x0000000e0b008224 */ /* 0x000fe200078e0200 */
[----:B------:R-:W-:Y:S01]  /*4570*/  IADD3 R11, PT, PT, -R9, RZ, RZ ;  /* 0x000000ff090b7210 */ /* 0x000fe20007ffe1ff */
[----:B------:R-:W-:Y:S02]  /*4580*/  IMAD R13, R2, R10, R13 ;  /* 0x0000000a020d7224 */ /* 0x000fe400078e020d */
[----:B------:R-:W-:Y:S02]  /*4590*/  @!P0 IMAD R9, R15, R72, R3 ;  /* 0x000000480f098224 */ /* 0x000fe400078e0203 */
[----:B------:R-:W-:Y:S02]  /*45a0*/  @!P0 IMAD.MOV.U32 R3, RZ, RZ, R0 ;  /* 0x000000ffff038224 */ /* 0x000fe400078e0000 */
[----:B------:R-:W-:Y:S02]  /*45b0*/  IMAD R8, R6, R11, R8 ;  /* 0x0000000b06087224 */ /* 0x000fe400078e0208 */
[----:B------:R-:W-:Y:S02]  /*45c0*/  IMAD R13, R3, R2, R13 ;  /* 0x00000002030d7224 */ /* 0x000fe400078e020d */
[----:B------:R-:W-:Y:S02]  /*45d0*/  IMAD R8, R9, R6, R8 ;  /* 0x0000000609087224 */ /* 0x000fe400078e0208 */
.L_x_86:
[----:B------:R-:W-:Y:S05]  /*45e0*/  BRA.U UP1, `(.L_x_87) ;  /* 0x0000000101107547 */ /* 0x000fea000b800000 */
[----:B------:R-:W-:Y:S04]  /*45f0*/  MOV R0, UR7 ;  /* 0x0000000700007c02 */ /* 0x000fe80008000f00 */
[----:B------:R-:W-:Y:S04]  /*4600*/  SHF.L.U32 R3, R0, 0x1f, RZ ;  /* 0x0000001f00037819 */ /* 0x000fe800000006ff */
[----:B------:R-:W2:Y:S02]  /*4610*/  SYNCS.PHASECHK.TRANS64.TRYWAIT P0, [UR6+0x58], R3 ;  /* 0x00005803ff0075a7 */ /* 0x000ea40008001106 */
[----:B--2---:R-:W-:Y:S05]  /*4620*/  @!P0 BRA `(.L_x_88) ;  /* 0x0000004800e08947 */ /* 0x004fea0003800000 */
.L_x_87:
[----:B------:R-:W-:Y:S02]  /*4630*/  R2UR UR19, R21 ;  /* 0x00000000151372ca */ /* 0x000fe400000e0000 */
[----:B------:R-:W-:Y:S02]  /*4640*/  R2UR UR18, R20 ;  /* 0x00000000141272ca */ /* 0x000fe400000e0000 */
[----:B------:R-:W-:Y:S02]  /*4650*/  ISETP.NE.U32.AND P2, PT, RZ, UR4, PT ;  /* 0x00000004ff007c0c */ /* 0x000fe4000bf45070 */
[----:B------:R-:W-:Y:S02]  /*4660*/  SHF.L.U32 R12, R31, 0x1f, RZ ;  /* 0x0000001f1f0c7819 */ /* 0x000fe400000006ff */
[----:B------:R-:W-:Y:S05]  /*4670*/  ISETP.NE.AND.EX P2, PT, RZ, UR5, PT, P2 ;  /* 0x00000005ff007c0c */ /* 0x000fea000bf45320 */
[----:B------:R-:W-:Y:S02]  /*4680*/  USHF.L.U32 UR19, UR19, 0x7, URZ ;  /* 0x0000000713137899 */ /* 0x000fe400080006ff */
[----:B------:R-:W-:Y:S01]  /*4690*/  USHF.L.U32 UR18, UR18, 0x7, URZ ;  /* 0x0000000712127899 */ /* 0x000fe200080006ff */
[----:B------:R-:W-:Y:S11]  /*46a0*/  BRA.U !UP3, `(.L_x_89) ;  /* 0x000000010b347547 */ /* 0x000ff6000b800000 */
[----:B------:R-:W-:Y:S01]  /*46b0*/  UPLOP3.LUT UP0, UPT, UPT, UPT, UP2, 0x80, 0x8 ;  /* 0x000000000008789c */ /* 0x000fe20003f0f020 */
[----:B--2---:R-:W-:Y:S02]  /*46c0*/  HFMA2 R0, -RZ, RZ, 0, 5.9604644775390625e-08 ;  /* 0x00000001ff007431 */ /* 0x004fe400000001ff */
[----:B------:R-:W-:Y:S03]  /*46d0*/  IMAD.MOV.U32 R153, RZ, RZ, 0x1 ;  /* 0x00000001ff997424 */ /* 0x000fe600078e00ff */
[----:B------:R-:W-:Y:S05]  /*46e0*/  PLOP3.LUT P0, PT, PT, PT, UP0, 0x80, 0x8 ;  /* 0x000000000008781c */ /* 0x000fea0003f0f008 */
[----:B------:R-:W2:Y:S01]  /*46f0*/  @UP0 LDCU.64 UR10, c[0x0][0x888] ;  /* 0x00011100ff0a07ac */ /* 0x000ea20008000a00 */
[----:B------:R-:W-:Y:S07]  /*4700*/  @UP0 UIMAD UR8, UR36, UR4, URZ ;  /* 0x00000004240802a4 */ /* 0x000fee000f8e02ff */
[----:B------:R-:W-:Y:S01]  /*4710*/  @!P0 PRMT R153, R0, 0x7610, R153 ;  /* 0x0000761000998816 */ /* 0x000fe20000000099 */
[----:B--2---:R-:W-:Y:S03]  /*4720*/  @UP0 UIMAD.WIDE UR10, UR8, 0x4, UR10 ;  /* 0x00000004080a08a5 */ /* 0x004fe6000f8e020a */
[----:B------:R-:W2:Y:S03]  /*4730*/  @!UP0 LDCU UR8, c[0x0][0x880] ;  /* 0x00011000ff0887ac */ /* 0x000ea60008000800 */
[----:B------:R-:W-:Y:S01]  /*4740*/  IMAD.U32 R10, RZ, RZ, UR10 ;  /* 0x0000000aff0a7e24 */ /* 0x000fe2000f8e00ff */
[----:B------:R-:W-:Y:S05]  /*4750*/  MOV R11, UR11 ;  /* 0x0000000b000b7c02 */ /* 0x000fea0008000f00 */
[----:B-----5:R4:W5:Y:S02]  /*4760*/  @P0 LDG.E R82, desc[UR46][R10.64] ;  /* 0x0000002e0a520981 */ /* 0x020964000c1e1900 */
[----:B--2-4-:R-:W-:Y:S07]  /*4770*/  @!P0 IMAD.U32 R82, RZ, RZ, UR8 ;  /* 0x00000008ff528e24 */ /* 0x014fee000f8e00ff */
.L_x_89:
[----:B-----5:R-:W-:Y:S01]  /*4780*/  @!P2 ISETP.EQ.AND P0, PT, R82, RZ, PT ;  /* 0x000000ff5200a20c */ /* 0x020fe20003f02270 */
[----:B------:R-:W-:Y:S01]  /*4790*/  @!UPT UIADD3 URZ, UPT, UPT, URZ, URZ, URZ ;  /* 0x000000fffffff290 */ /* 0x000fe2000fffe0ff */
[----:B------:R-:W-:Y:S11]  /*47a0*/  @!P2 BRA `(.L_x_90) ;  /* 0x000000000014a947 */ /* 0x000ff60003800000 */
[----:B------:R-:W-:Y:S02]  /*47b0*/  LOP3.LUT P2, RZ, R153, 0xff, RZ, 0xc0, !PT ;  /* 0x000000ff99ff7812 */ /* 0x000fe4000784c0ff */
[----:B------:R-:W-:Y:S04]  /*47c0*/  PLOP3.LUT P0, PT, PT, PT, UP0, 0x80, 0x8 ;  /* 0x000000000008781c */ /* 0x000fe80003f0f008 */
[----:B------:R-:W-:Y:S07]  /*47d0*/  PLOP3.LUT P0, PT, P0, PT, PT, 0x8, 0x80 ;  /* 0x000000000080781c */ /* 0x000fee000070e170 */
[----:B------:R-:W-:Y:S11]  /*47e0*/  @P2 ISETP.EQ.AND P0, PT, R82, RZ, PT ;  /* 0x000000ff5200220c */ /* 0x000ff60003f02270 */
[----:B------:R-:W-:Y:S02]  /*47f0*/  @!UPT UIADD3 URZ, UPT, UPT, URZ, URZ, URZ ;  /* 0x000000fffffff290 */ /* 0x000fe4000fffe0ff */
.L_x_90:
[----:B------:R-:W4:Y:S01]  /*4800*/  SYNCS.PHASECHK.TRANS64.TRYWAIT P2, [UR6+0x40], R12 ;  /* 0x0000400cff0075a7 */ /* 0x000f220008041106 */
[----:B------:R-:W-:Y:S04]  /*4810*/  ELECT P4, URZ, PT ;  /* 0x0000000000ff782f */ /* 0x000fe80003880000 */
[----:B------:R-:W-:Y:S11]  /*4820*/  PLOP3.LUT P4, PT, P0, P4, PT, 0xf2, 0x2f ;  /* 0x00000000002f781c */ /* 0x000ff60000789e72 */
[----:B------:R-:W-:Y:S02]  /*4830*/  @!UPT UIADD3 URZ, UPT, UPT, URZ, URZ, URZ ;  /* 0x000000fffffff290 */ /* 0x000fe4000fffe0ff */
[----:B-1----:R-:W-:Y:S05]  /*4840*/  @!P4 IADD3 R21, P0, PT, R32, 0x580, RZ ;  /* 0x000005802015c810 */ /* 0x002fea0007f1e0ff */
[----:B------:R-:W-:Y:S01]  /*4850*/  @!P4 IMAD.X R20, RZ, RZ, R33, P0 ;  /* 0x000000ffff14c224 */ /* 0x000fe200000e0621 */
[----:B----4-:R-:W-:Y:S07]  /*4860*/  @!P2 BRA `(.L_x_91) ;  /* 0x000000480068a947 */ /* 0x010fee0003800000 */
.L_x_153:
[----:B------:R-:W4:Y:S01]  /*4870*/  LDC.64 R14, c[0x0][0xb10] ;  /* 0x0002c400ff0e7b82 */ /* 0x000f220000000a00 */
[----:B------:R-:W-:Y:S01]  /*4880*/  @!P4 R2UR UR8, R20 ;  /* 0x000000001408c2ca */ /* 0x000fe200000e0000 */
[----:B------:R-:W-:Y:S01]  /*4890*/  VOTEU.ALL UP1, P4 ;  /* 0x0000000000ff7886 */ /* 0x000fe20002020000 */
[----:B------:R-:W-:Y:S01]  /*48a0*/  @!P4 R2UR UR9, R21 ;  /* 0x000000001509c2ca */ /* 0x000fe200000e0000 */
[----:B------:R-:W-:Y:S01]  /*48b0*/  UMOV UR10, 0x0 ;  /* 0x00000000000a7882 */ /* 0x000fe20000000000 */
[----:B------:R-:W-:Y:S03]  /*48c0*/  UMOV UR11, 0x10000000 ;  /* 0x10000000000b7882 */ /* 0x000fe60000000000 */
[----:B------:R-:W5:Y:S01]  /*48d0*/  LDC.64 R10, c[0x0][0xb18] ;  /* 0x0002c600ff0a7b82 */ /* 0x000f620000000a00 */
[----:B------:R-:W-:Y:S01]  /*48e0*/  @!UP1 UIADD3 UR16, UPT, UPT, UR6, 0x200, URZ ;  /* 0x0000020006109890 */ /* 0x000fe2000fffe0ff */
[----:B------:R-:W-:Y:S01]  /*48f0*/  @P3 SHF.R.U32.HI R28, RZ, 0x10, R25 ;  /* 0x00000010ff1c3819 */ /* 0x000fe20000011619 */
[----:B------:R-:W-:Y:S01]  /*4900*/  VOTEU.ALL UP1, P4 ;  /* 0x0000000000ff7886 */ /* 0x000fe20002020000 */
[----:B------:R-:W-:Y:S01]  /*4910*/  UMOV UR20, UR36 ;  /* 0x0000002400147c82 */ /* 0x000fe20008000000 */
[----:B------:R-:W-:Y:S03]  /*4920*/  VIADD R30, R30, 0x1 ;  /* 0x000000011e1e7836 */ /* 0x000fe60000000000 */
[----:B--2---:R-:W2:Y:S01]  /*4930*/  @!P1 LDC R0, c[0x0][0xb20] ;  /* 0x0002c800ff009b82 */ /* 0x004ea20000000800 */
[----:B------:R-:W-:Y:S01]  /*4940*/  IMAD.U32 R21, RZ, RZ, UR8 ;  /* 0x00000008ff157e24 */ /* 0x000fe2000f8e00ff */
[----:B------:R-:W-:Y:S06]  /*4950*/  UPRMT UR8, UR37, 0x654, UR17 ;  /* 0x0000065425087896 */ /* 0x000fec0008000011 */
[----:B-1----:R-:W1:Y:S01]  /*4960*/  @!P1 LDC R3, c[0x0][0xb0c] ;  /* 0x0002c300ff039b82 */ /* 0x002e620000000800 */
[----:B------:R-:W-:Y:S01]  /*4970*/  IMAD.U32 R20, RZ, RZ, UR9 ;  /* 0x00000009ff147e24 */ /* 0x000fe2000f8e00ff */
[----:B------:R-:W-:Y:S04]  /*4980*/  @!P4 R2UR UR15, R21 ;  /* 0x00000000150fc2ca */ /* 0x000fe800000e0000 */
[----:B------:R-:W-:Y:S01]  /*4990*/  @!P4 R2UR UR14, R20 ;  /* 0x00000000140ec2ca */ /* 0x000fe200000e0000 */
[----:B------:R-:W-:Y:S11]  /*49a0*/  @!P4 IMAD.MOV.U32 R20, RZ, RZ, 0x2000 ;  /* 0x00002000ff14c424 */ /* 0x000ff600078e00ff */
[----:B------:R-:W-:Y:S01]  /*49b0*/  @!UPT UIADD3 URZ, UPT, UPT, URZ, URZ, URZ ;  /* 0x000000fffffff290 */ /* 0x000fe2000fffe0ff */
[----:B------:R1:W-:Y:S01]  /*49c0*/  @!UP1 UTMALDG.3D [UR16], [UR14], desc[UR10] ;  /* 0x00000a100e0095b4 */ /* 0x0003e20008011000 */
[----:B------:R1:W-:Y:S02]  /*49d0*/  @!P4 SYNCS.ARRIVE.TRANS64.RED.A0TR RZ, [UR6+0x30], R20 ;  /* 0x00003014ffffc9a7 */ /* 0x0003e40008300406 */
[----:B-1----:R-:W-:Y:S01]  /*49e0*/  @!P1 ISETP.NE.AND P2, PT, R3, 0x1, PT ;  /* 0x000000010300980c */ /* 0x002fe20003f45270 */
[C---:B----4-:R-:W-:Y:S01]  /*49f0*/  @!P1 IMAD.HI.U32 R14, R13.reuse, R14, RZ ;  /* 0x0000000e0d0e9227 */ /* 0x050fe200078e00ff */
[----:B-----5:R-:W-:Y:S03]  /*4a00*/  @!P1 ISETP.NE.AND P0, PT, R10, 0x1, PT ;  /* 0x000000010a00980c */ /* 0x020fe60003f05270 */
[C---:B------:R-:W-:Y:S01]  /*4a10*/  @!P1 IMAD.HI.U32 R11, R8.reuse, R11, RZ ;  /* 0x0000000b080b9227 */ /* 0x040fe200078e00ff */
[----:B------:R-:W-:Y:S04]  /*4a20*/  @!P1 SHF.R.U32.HI R14, RZ, R15, R14 ;  /* 0x0000000fff0e9219 */ /* 0x000fe8000001160e */
[----:B--2---:R-:W-:Y:S01]  /*4a30*/  @!P1 SHF.R.U32.HI R9, RZ, R0, R11 ;  /* 0x00000000ff099219 */ /* 0x004fe2000001160b */
[----:B------:R-:W-:Y:S01]  /*4a40*/  SYNCS.ARRIVE.TRANS64.RED.A1T0 RZ, [UR8], RZ ;  /* 0x000000ffffff79a7 */ /* 0x000fe20008100408 */
[----:B------:R-:W-:Y:S02]  /*4a50*/  @!P1 SEL R14, R13, R14, !P2 ;  /* 0x0000000e0d0e9207 */ /* 0x000fe40005000000 */
[----:B------:R-:W-:Y:S01]  /*4a60*/  @!P1 SEL R9, R8, R9, !P0 ;  /* 0x0000000908099207 */ /* 0x000fe20004000000 */
[----:B------:R-:W1:Y:S04]  /*4a70*/  SYNCS.PHASECHK.TRANS64.TRYWAIT P5, [UR6+0x48], R12 ;  /* 0x0000480cff0075a7 */ /* 0x000e6800080a1106 */
[----:B------:R-:W-:Y:S02]  /*4a80*/  @!P1 IMAD.IADD R0, R9, 0x1, -R14 ;  /* 0x0000000109009824 */ /* 0x000fe400078e0a0e */
[----:B------:R-:W-:Y:S02]  /*4a90*/  @!P1 IMAD.IADD R9, R14, 0x1, -R9 ;  /* 0x000000010e099824 */ /* 0x000fe400078e0a09 */
[----:B------:R-:W-:Y:S02]  /*4aa0*/  @!P1 IMAD R13, R0, R3, R13 ;  /* 0x00000003000d9224 */ /* 0x000fe400078e020d */
[----:B------:R-:W-:Y:S01]  /*4ab0*/  @!P1 IMAD R8, R9, R10, R8 ;  /* 0x0000000a09089224 */ /* 0x000fe200078e0208 */
[----:B-1----:R-:W-:Y:S06]  /*4ac0*/  @!P5 BRA `(.L_x_92) ;  /* 0x0000004400e8d947 */ /* 0x002fec0003800000 */
.L_x_155:
[----:B-1----:R-:W-:Y:S01]  /*4ad0*/  @!P4 IADD3 R3, P0, PT, R32, 0x580, RZ ;  /* 0x000005802003c810 */ /* 0x002fe20007f1e0ff */
[----:B------:R-:W-:Y:S01]  /*4ae0*/  VOTEU.ALL UP1, P4 ;  /* 0x0000000000ff7886 */ /* 0x000fe20002020000 */
[----:B------:R-:W-:Y:S01]  /*4af0*/  UMOV UR20, 0x0 ;  /* 0x0000000000147882 */ /* 0x000fe20000000000 */
[----:B------:R-:W-:Y:S01]  /*4b00*/  UMOV UR21, 0x10000000 ;  /* 0x1000000000157882 */ /* 0x000fe20000000000 */
[----:B------:R-:W-:Y:S01]  /*4b10*/  @!P4 R2UR UR9, R3 ;  /* 0x000000000309c2ca */ /* 0x000fe200000e0000 */
[----:B------:R-:W-:Y:S01]  /*4b20*/  @!P4 IMAD.X R0, RZ, RZ, R33, P0 ;  /* 0x000000ffff00c224 */ /* 0x000fe200000e0621 */
[----:B------:R-:W-:Y:S01]  /*4b30*/  @!UP1 UIADD3 UR10, UPT, UPT, UR18, 0x40, URZ ;  /* 0x00000040120a9890 */ /* 0x000fe2000fffe0ff */
[----:B------:R-:W-:Y:S01]  /*4b40*/  ISETP.NE.AND P0, PT, R30, 0x2, PT ;  /* 0x000000021e00780c */ /* 0x000fe20003f05270 */
[----:B------:R-:W-:Y:S01]  /*4b50*/  UMOV UR11, UR19 ;  /* 0x00000013000b7c82 */ /* 0x000fe20008000000 */
[----:B------:R-:W-:Y:S01]  /*4b60*/  UMOV UR12, UR36 ;  /* 0x00000024000c7c82 */ /* 0x000fe20008000000 */
[----:B------:R-:W-:Y:S01]  /*4b70*/  @!P4 R2UR UR8, R0 ;  /* 0x000000000008c2ca */ /* 0x000fe200000e0000 */
[----:B------:R-:W-:Y:S01]  /*4b80*/  IMAD.IADD R20, R8, 0x1, R152 ;  /* 0x0000000108147824 */ /* 0x000fe200078e0298 */
[----:B------:R-:W-:Y:S01]  /*4b90*/  @P3 R2UR UR36, R28 ;  /* 0x000000001c2432ca */ /* 0x000fe200000e0000 */
[----:B------:R-:W-:Y:S01]  /*4ba0*/  IMAD.IADD R21, R13, 0x1, R154 ;  /* 0x000000010d157824 */ /* 0x000fe200078e029a */
[----:B------:R-:W-:Y:S02]  /*4bb0*/  SEL R0, RZ, 0x1, P0 ;  /* 0x00000001ff007807 */ /* 0x000fe40000000000 */
[----:B------:R-:W-:Y:S01]  /*4bc0*/  LOP3.LUT R31, R31, 0x1, RZ, 0x3c, !PT ;  /* 0x000000011f1f7812 */ /* 0x000fe200078e3cff */
[----:B------:R-:W-:Y:S01]  /*4bd0*/  IMAD.U32 R10, RZ, RZ, UR9 ;  /* 0x00000009ff0a7e24 */ /* 0x000fe2000f8e00ff */
[----:B------:R-:W-:Y:S01]  /*4be0*/  @!UP1 UIADD3 UR9, UPT, UPT, UR6, 0x38, URZ ;  /* 0x0000003806099890 */ /* 0x000fe2000fffe0ff */
[----:B------:R-:W-:Y:S02]  /*4bf0*/  LOP3.LUT R29, R29, R0, RZ, 0x3c, !PT ;  /* 0x000000001d1d7212 */ /* 0x000fe400078e3cff */
[----:B------:R-:W-:Y:S02]  /*4c00*/  SEL R30, R30, RZ, P0 ;  /* 0x000000ff1e1e7207 */ /* 0x000fe40000000000 */
[----:B------:R-:W-:Y:S01]  /*4c10*/  IMAD.U32 R11, RZ, RZ, UR8 ;  /* 0x00000008ff0b7e24 */ /* 0x000fe2000f8e00ff */
[----:B------:R-:W-:Y:S01]  /*4c20*/  @!P4 R2UR UR14, R10 ;  /* 0x000000000a0ec2ca */ /* 0x000fe200000e0000 */
[----:B------:R-:W-:Y:S01]  /*4c30*/  @!UP1 UIADD3 UR8, UPT, UPT, UR6, 0x2200, URZ ;  /* 0x0000220006089890 */ /* 0x000fe2000fffe0ff */
[----:B------:R-:W-:Y:S02]  /*4c40*/  VOTEU.ALL UP1, P4 ;  /* 0x0000000000ff7886 */ /* 0x000fe40002020000 */
[----:B------:R-:W-:Y:S11]  /*4c50*/  @!P4 R2UR UR15, R11 ;  /* 0x000000000b0fc2ca */ /* 0x000ff600000e0000 */
[----:B------:R-:W-:Y:S02]  /*4c60*/  @!UPT UIADD3 URZ, UPT, UPT, URZ, URZ, URZ ;  /* 0x000000fffffff290 */ /* 0x000fe4000fffe0ff */
[----:B------:R2:W-:Y:S01]  /*4c70*/  @!UP1 UTMALDG.3D [UR8], [UR14], desc[UR20] ;  /* 0x000014080e0095b4 */ /* 0x0005e20008011000 */
[----:B------:R2:W-:Y:S01]  /*4c80*/  @!P4 SYNCS.ARRIVE.TRANS64.RED.A0TR RZ, [UR6+0x38], R23 ;  /* 0x00003817ffffc9a7 */ /* 0x0005e20008300406 */
[----:B------:R-:W-:Y:S01]  /*4c90*/  UPLOP3.LUT UP1, UPT, UPT, UPT, UPT, 0x80, 0x8 ;  /* 0x000000000008789c */ /* 0x000fe20003f2f070 */
[----:B------:R-:W-:Y:S01]  /*4ca0*/  SYNCS.ARRIVE.TRANS64.RED.A1T0 RZ, [UR13], RZ ;  /* 0x000000ffffff79a7 */ /* 0x000fe2000810040d */
[----:B------:R-:W-:Y:S09]  /*4cb0*/  @P3 BRA `(.L_x_93) ;  /* 0xfffffff400503947 */ /* 0x000ff2000383ffff */
[----:B------:R-:W-:-:S04]  /*4cc0*/  SHF.L.U32 R3, R31, 0x1f, RZ ;  /* 0x0000001f1f037819 */ /* 0x000fc800000006ff */
[----:B------:R-:W1:Y:S02]  /*4cd0*/  SYNCS.PHASECHK.TRANS64.TRYWAIT P0, [UR6+0x40], R3 ;  /* 0x00004003ff0075a7 */ /* 0x000e640008001106 */
[----:B-1----:R-:W-:Y:S05]  /*4ce0*/  @!P0 BRA `(.L_x_94) ;  /* 0x0000004400788947 */ /* 0x002fea0003800000 */
.L_x_157:
[----:B-1----:R-:W-:-:S07]  /*4cf0*/  MOV R0, UR6 ;  /* 0x0000000600007c02 */ /* 0x002fce0008000f00 */
.L_x_95:
[----:B-1----:R-:W-:-:S04]  /*4d00*/  SHF.L.U32 R3, R31, 0x1f, RZ ;  /* 0x0000001f1f037819 */ /* 0x002fc800000006ff */
[----:B------:R1:W4:Y:S03]  /*4d10*/  SYNCS.PHASECHK.TRANS64.TRYWAIT P0, [R0+URZ+0x48], R3 ;  /* 0x00004803000075a7 */ /* 0x00032600080011ff */
[----:B----4-:R-:W-:Y:S05]  /*4d20*/  @!P0 NANOSLEEP.SYNCS 0x989680 ;  /* 0x009896800000895d */ /* 0x010fea0003900000 */
[----:B------:R-:W4:Y:S02]  /*4d30*/  @!P0 SYNCS.PHASECHK.TRANS64 P0, [R0+URZ+0x48], R3 ;  /* 0x00004803000085a7 */ /* 0x000f2400080010ff */
[----:B--2-4-:R-:W-:Y:S05]  /*4d40*/  @P0 EXIT ;  /* 0x000000000000094d */ /* 0x014fea0003800000 */
[----:B------:R-:W-:Y:S05]  /*4d50*/  BRA `(.L_x_95) ;  /* 0xfffffffc00e87947 */ /* 0x000fea000383ffff */
.L_x_84:
[----:B------:R-:W-:-:S06]  /*4d60*/  UISETP.GE.AND UP1, UPT, UR10, 0x4, UPT ;  /* 0x000000040a00788c */ /* 0x000fcc000bf26270 */
[----:B------:R-:W-:-:S13]  /*4d70*/  PLOP3.LUT P0, PT, PT, PT, UP1, 0x80, 0x8 ;  /* 0x000000000008781c */ /* 0x000fda0003f0f018 */
[----:B------:R-:W-:Y:S05]  /*4d80*/  @!P0 EXIT ;  /* 0x000000000000894d */ /* 0x000fea0003800000 */
[----:B------:R-:W-:Y:S01]  /*4d90*/  BAR.SYNC.DEFER_BLOCKING 0x6, 0xa0 ;  /* 0x0182800000007b1d */ /* 0x000fe20000010000 */
[C---:B------:R-:W-:Y:S01]  /*4da0*/  IMAD.U32 R79, R169.reuse, 0x10000, RZ ;  /* 0x00010000a94f7824 */ /* 0x040fe200078e00ff */
[C---:B------:R-:W-:Y:S01]  /*4db0*/  R2P PR, R169.reuse, 0x6 ;  /* 0x00000006a9007804 */ /* 0x040fe20000000000 */
[----:B------:R-:W-:Y:S01]  /*4dc0*/  IMAD.SHL.U32 R2, R169, 0x40, RZ ;  /* 0x00000040a9027824 */ /* 0x000fe200078e00ff */
[----:B------:R-:W-:Y:S01]  /*4dd0*/  CS2R R162, SRZ ;  /* 0x0000000000a27805 */ /* 0x000fe2000001ff00 */
[----:B------:R-:W-:Y:S01]  /*4de0*/  IMAD.MOV.U32 R166, RZ, RZ, 0x20 ;  /* 0x00000020ffa67424 */ /* 0x000fe200078e00ff */
[----:B------:R-:W-:Y:S02]  /*4df0*/  UMOV UR49, 0x400 ;  /* 0x0000040000317882 */ /* 0x000fe40000000000 */
[----:B------:R-:W1:Y:S01]  /*4e00*/  LDC R159, c[0x0][0x370] ;  /* 0x0000dc00ff9f7b82 */ /* 0x000e620000000800 */
[----:B------:R-:W-:Y:S01]  /*4e10*/  ULEA UR49, UR37, UR49, 0x18 ;  /* 0x0000003125317291 */ /* 0x000fe2000f8ec0ff */
[----:B------:R-:W-:Y:S01]  /*4e20*/  LOP3.LUT R79, R79, 0x600000, RZ, 0xc0, !PT ;  /* 0x006000004f4f7812 */ /* 0x000fe200078ec0ff */
[----:B------:R-:W-:Y:S01]  /*4e30*/  IMAD.SHL.U32 R155, R169, 0x8, RZ ;  /* 0x00000008a99b7824 */ /* 0x000fe200078e00ff */
[----:B------:R-:W-:Y:S01]  /*4e40*/  LOP3.LUT R4, R2, 0x180, RZ, 0xc0, !PT ;  /* 0x0000018002047812 */ /* 0x000fe200078ec0ff */
[----:B------:R-:W-:Y:S01]  /*4e50*/  IMAD.MOV.U32 R167, RZ, RZ, 0x10 ;  /* 0x00000010ffa77424 */ /* 0x000fe200078e00ff */
[----:B------:R-:W-:Y:S01]  /*4e60*/  SEL R166, R166, 0xffffffe0, !P2 ;  /* 0xffffffe0a6a67807 */ /* 0x000fe20005000000 */
[----:B------:R-:W-:Y:S01]  /*4e70*/  UIADD3 UR4, UPT, UPT, UR49, 0x4200, URZ ;  /* 0x0000420031047890 */ /* 0x000fe2000fffe0ff */
[----:B------:R-:W2:Y:S01]  /*4e80*/  LDC R74, c[0x0][0xb0c] ;  /* 0x0002c300ff4a7b82 */ /* 0x000ea20000000800 */
[----:B------:R-:W-:Y:S01]  /*4e90*/  LOP3.LUT R155, R4, 0x30, R155, 0xf8, !PT ;  /* 0x00000030049b7812 */ /* 0x000fe200078ef89b */
[----:B------:R-:W-:Y:S01]  /*4ea0*/  IMAD.MOV.U32 R76, RZ, RZ, RZ ;  /* 0x000000ffff4c7224 */ /* 0x000fe200078e00ff */
[----:B------:R-:W-:Y:S01]  /*4eb0*/  SEL R167, R167, 0xfffffff0, !P1 ;  /* 0xfffffff0a7a77807 */ /* 0x000fe20004800000 */
[----:B------:R-:W-:Y:S01]  /*4ec0*/  IMAD.MOV.U32 R164, RZ, RZ, RZ ;  /* 0x000000ffffa47224 */ /* 0x000fe200078e00ff */
[----:B------:R-:W-:Y:S01]  /*4ed0*/  LOP3.LUT R155, R155, 0x1e40, R2, 0xf8, !PT ;  /* 0x00001e409b9b7812 */ /* 0x000fe200078ef802 */
[----:B------:R-:W-:Y:S01]  /*4ee0*/  IMAD.MOV.U32 R172, RZ, RZ, RZ ;  /* 0x000000ffffac7224 */ /* 0x000fe200078e00ff */
[----:B------:R-:W-:Y:S01]  /*4ef0*/  LOP3.LUT R169, R169, 0x60, RZ, 0xc0, !PT ;  /* 0x00000060a9a97812 */ /* 0x000fe200078ec0ff */
[----:B------:R-:W3:Y:S01]  /*4f00*/  LDC R157, c[0x0][0xb20] ;  /* 0x0002c800ff9d7b82 */ /* 0x000ee20000000800 */
[----:B------:R-:W4:Y:S01]  /*4f10*/  LDS R0, [UR49+0x110] ;  /* 0x00011031ff007984 */ /* 0x000f220008000800 */
[----:B------:R-:W-:Y:S01]  /*4f20*/  IMAD.MOV.U32 R161, RZ, RZ, RZ ;  /* 0x000000ffffa17224 */ /* 0x000fe200078e00ff */
[----:B------:R-:W1:Y:S01]  /*4f30*/  LDCU.64 UR52, c[0x0][0x348] ;  /* 0x00006900ff3477ac */ /* 0x000e620008000a00 */
[----:B------:R-:W-:Y:S01]  /*4f40*/  IMAD.U32 R168, RZ, RZ, UR4 ;  /* 0x00000004ffa87e24 */ /* 0x000fe2000f8e00ff */
[----:B------:R-:W1:Y:S03]  /*4f50*/  LDCU.64 UR38, c[0x0][0x888] ;  /* 0x00011100ff2677ac */ /* 0x000e660008000a00 */
[----:B------:R-:W1:Y:S01]  /*4f60*/  LDC R73, c[0x0][0xb30] ;  /* 0x0002cc00ff497b82 */ /* 0x000e620000000800 */
[----:B------:R-:W1:Y:S01]  /*4f70*/  LDCU.64 UR44, c[0x0][0x890] ;  /* 0x00011200ff2c77ac */ /* 0x000e620008000a00 */
[----:B------:R-:W-:-:S06]  /*4f80*/  UIADD3 UR48, UPT, UPT, UR49, 0x200, URZ ;  /* 0x0000020031307890 */ /* 0x000fcc000fffe0ff */
[----:B------:R-:W1:Y:S08]  /*4f90*/  LDC.64 R150, c[0x0][0xb10] ;  /* 0x0002c400ff967b82 */ /* 0x000e700000000a00 */
[----:B------:R-:W1:Y:S08]  /*4fa0*/  LDC.64 R70, c[0x0][0xb18] ;  /* 0x0002c600ff467b82 */ /* 0x000e700000000a00 */
[----:B------:R-:W1:Y:S08]  /*4fb0*/  LDC.64 R68, c[0x0][0xb28] ;  /* 0x0002ca00ff447b82 */ /* 0x000e700000000a00 */
[----:B------:R-:W1:Y:S01]  /*4fc0*/  LDC.64 R148, c[0x0][0x8b0] ;  /* 0x00022c00ff947b82 */ /* 0x000e620000000a00 */
[----:B----4-:R-:W-:Y:S01]  /*4fd0*/  IMAD.IADD R79, R0, 0x1, R79 ;  /* 0x00000001004f7824 */ /* 0x010fe200078e024f */
[----:B------:R-:W-:-:S04]  /*4fe0*/  SHF.R.S32.HI R0, RZ, 0x4, R166 ;  /* 0x00000004ff007819 */ /* 0x000fc800000114a6 */
[----:B------:R-:W-:Y:S02]  /*4ff0*/  LEA.HI.SX32 R165, R167, R0, 0x1c ;  /* 0x00000000a7a57211 */ /* 0x000fe400078fe2ff */
[----:B------:R-:W4:Y:S08]  /*5000*/  LDC.64 R146, c[0x0][0x8a8] ;  /* 0x00022a00ff927b82 */ /* 0x000f300000000a00 */
[----:B--23--:R-:W1:Y:S02]  /*5010*/  LDC R158, c[0x0][0x374] ;  /* 0x0000dd00ff9e7b82 */ /* 0x00ce640000000800 */
.L_x_121:
[C---:B------:R-:W-:Y:S02]  /*5020*/  LEA R0, R172.reuse, UR49, 0x3 ;  /* 0x00000031ac007c11 */ /* 0x040fe4000f8e18ff */
[----:B------:R-:W-:Y:S02]  /*5030*/  SHF.L.U32 R3, R163, 0x1f, RZ ;  /* 0x0000001fa3037819 */ /* 0x000fe400000006ff */
[----:B-1----:R-:W-:Y:S02]  /*5040*/  LEA R16, R172, UR49, 0x4 ;  /* 0x00000031ac107c11 */ /* 0x002fe4000f8e20ff */
[----:B------:R-:W2:Y:S02]  /*5050*/  SYNCS.PHASECHK.TRANS64.TRYWAIT P0, [R0+URZ+0x60], R3 ;  /* 0x00006003000075a7 */ /* 0x000ea400080011ff */
[----:B--2---:R-:W-:Y:S05]  /*5060*/  @!P0 BRA `(.L_x_96) ;  /* 0x0000004000b08947 */ /* 0x004fea0003800000 */
.L_x_158:
[----:B------:R-:W3:Y:S01]  /*5070*/  LDC.64 R12, c[0x0][0xb10] ;  /* 0x0002c400ff0c7b82 */ /* 0x000ee20000000a00 */
[----:B------:R-:W4:Y:S01]  /*5080*/  LDS.128 R16, [R16+0xf0] ;  /* 0x0000f00010107984 */ /* 0x000f220000000c00 */
[----:B-1----:R-:W-:Y:S01]  /*5090*/  ISETP.NE.AND P1, PT, R73, 0x1, PT ;  /* 0x000000014900780c */ /* 0x002fe20003f25270 */
[----:B--2---:R-:W-:Y:S01]  /*50a0*/  VIADD R0, R0, 0x70 ;  /* 0x0000007000007836 */ /* 0x004fe20000000000 */
[----:B------:R-:W-:Y:S04]  /*50b0*/  ISETP.GE.AND P0, PT, R72, 0x1, PT ;  /* 0x000000014800780c */ /* 0x000fe80003f06270 */
[----:B------:R-:W1:Y:S01]  /*50c0*/  LDC.64 R10, c[0x0][0xb18] ;  /* 0x0002c600ff0a7b82 */ /* 0x000e620000000a00 */
[----:B------:R-:W-:Y:S01]  /*50d0*/  PRMT R0, RZ, 0x654, R0 ;  /* 0x00000654ff007816 */ /* 0x000fe20000000000 */
[----:B------:R-:W-:Y:S01]  /*50e0*/  @!PT LDS RZ, [RZ] ;  /* 0x00000000fffff984 */ /* 0x000fe20000000800 */
[----:B------:R-:W-:Y:S01]  /*50f0*/  @!PT LDS RZ, [RZ] ;  /* 0x00000000fffff984 */ /* 0x000fe20000000800 */
[----:B------:R-:W-:Y:S01]  /*5100*/  @!PT LDS RZ, [RZ] ;  /* 0x00000000fffff984 */ /* 0x000fe20000000800 */
[----:B------:R-:W-:Y:S01]  /*5110*/  @!PT LDS RZ, [RZ] ;  /* 0x00000000fffff984 */ /* 0x000fe20000000800 */
[----:B------:R2:W-:Y:S06]  /*5120*/  MEMBAR.ALL.CTA ;  /* 0x0000000000007992 */ /* 0x0005ec0000008000 */
[----:B--2---:R-:W2:Y:S01]  /*5130*/  FENCE.VIEW.ASYNC.S ;  /* 0x00000000000073c6 */ /* 0x004ea20000000000 */
[----:B------:R-:W1:Y:S08]  /*5140*/  @!P1 LDC R14, c[0x0][0xb20] ;  /* 0x0002c800ff0e9b82 */ /* 0x000e700000000800 */
[----:B------:R-:W1:Y:S01]  /*5150*/  @!P1 LDC R9, c[0x0][0xb0c] ;  /* 0x0002c300ff099b82 */ /* 0x000e620000000800 */
[----:B--2---:R2:W-:Y:S01]  /*5160*/  SYNCS.ARRIVE.TRANS64.RED.A1T0 RZ, [R0+URZ], RZ ;  /* 0x000000ff00ff79a7 */ /* 0x0045e200081004ff */
[----:B----4-:R-:W-:Y:S04]  /*5170*/  LOP3.LUT P4, RZ, R18, 0x1, RZ, 0xc0, !PT ;  /* 0x0000000112ff7812 */ /* 0x010fe8000788c0ff */
[----:B------:R-:W-:Y:S09]  /*5180*/  P2R R170, PR, RZ, 0x10 ;  /* 0x00000010ffaa7803 */ /* 0x000ff20000000000 */
[----:B------:R-:W-:Y:S02]  /*5190*/  @P4 MOV R77, R16 ;  /* 0x00000010004d4202 */ /* 0x000fe40000000f00 */
[----:B------:R-:W-:Y:S01]  /*51a0*/  @P4 LOP3.LUT R75, R17, 0xffff, RZ, 0xc0, !PT ;  /* 0x0000ffff114b4812 */ /* 0x000fe200078ec0ff */
[----:B--23--:R-:W-:Y:S06]  /*51b0*/  @!P0 BRA `(.L_x_97) ;  /* 0x0000000000a48947 */ /* 0x00cfec0003800000 */
[----:B------:R-:W-:Y:S01]  /*51c0*/  IMAD.HI.U32 R24, R158, R71, RZ ;  /* 0x000000479e187227 */ /* 0x000fe200078e00ff */
[----:B------:R-:W-:Y:S02]  /*51d0*/  ISETP.NE.AND P0, PT, R70, 0x1, PT ;  /* 0x000000014600780c */ /* 0x000fe40003f05270 */
[----:B------:R-:W-:Y:S01]  /*51e0*/  ISETP.NE.AND P2, PT, R72, 0x1, PT ;  /* 0x000000014800780c */ /* 0x000fe20003f45270 */
[-C--:B------:R-:W-:Y:S01]  /*51f0*/  IMAD.HI.U32 R22, R159, R150.reuse, RZ ;  /* 0x000000969f167227 */ /* 0x080fe200078e00ff */
[----:B------:R-:W-:Y:S02]  /*5200*/  SHF.R.U32.HI R23, RZ, R157, R24 ;  /* 0x0000009dff177219 */ /* 0x000fe40000011618 */
[----:B------:R-:W-:Y:S01]  /*5210*/  ISETP.NE.AND P3, PT, R74, 0x1, PT ;  /* 0x000000014a00780c */ /* 0x000fe20003f65270 */
[----:B------:R-:W-:Y:S01]  /*5220*/  IMAD.HI.U32 R28, R75, R71, RZ ;  /* 0x000000474b1c7227 */ /* 0x000fe200078e00ff */
[----:B------:R-:W-:Y:S02]  /*5230*/  SHF.R.U32.HI R22, RZ, R151, R22 ;  /* 0x00000097ff167219 */ /* 0x000fe40000011616 */
[----:B------:R-:W-:Y:S01]  /*5240*/  SEL R3, R158, R23, !P0 ;  /* 0x000000179e037207 */ /* 0x000fe20004000000 */
[----:B------:R-:W-:Y:S01]  /*5250*/  IMAD.HI.U32 R26, R77, R150, RZ ;  /* 0x000000964d1a7227 */ /* 0x000fe200078e00ff */
[----:B------:R-:W-:Y:S03]  /*5260*/  SEL R7, R159, R22, !P3 ;  /* 0x000000169f077207 */ /* 0x000fe60005800000 */
[-C--:B------:R-:W-:Y:S01]  /*5270*/  IMAD.HI.U32 R22, R3, R68.reuse, RZ ;  /* 0x0000004403167227 */ /* 0x080fe200078e00ff */
[----:B------:R-:W-:Y:S03]  /*5280*/  SHF.R.U32.HI R26, RZ, R151, R26 ;  /* 0x00000097ff1a7219 */ /* 0x000fe6000001161a */
[----:B------:R-:W-:Y:S01]  /*5290*/  IMAD.HI.U32 R24, R7, R68, RZ ;  /* 0x0000004407187227 */ /* 0x000fe200078e00ff */
[----:B------:R-:W-:Y:S02]  /*52a0*/  @P2 SHF.R.U32.HI R3, RZ, R69, R22 ;  /* 0x00000045ff032219 */ /* 0x000fe40000011616 */
[----:B------:R-:W-:Y:S02]  /*52b0*/  SHF.R.U32.HI R22, RZ, R157, R28 ;  /* 0x0000009dff167219 */ /* 0x000fe4000001161c */
[----:B------:R-:W-:Y:S01]  /*52c0*/  @P2 SHF.R.U32.HI R7, RZ, R69, R24 ;  /* 0x00000045ff072219 */ /* 0x000fe20000011618 */
[C---:B------:R-:W-:Y:S01]  /*52d0*/  IMAD R2, R72.reuse, R3, RZ ;  /* 0x0000000348027224 */ /* 0x040fe200078e02ff */
[----:B------:R-:W-:Y:S02]  /*52e0*/  SEL R5, R75, R22, !P0 ;  /* 0x000000164b057207 */ /* 0x000fe40004000000 */
[----:B------:R-:W-:Y:S01]  /*52f0*/  SEL R3, R77, R26, !P3 ;  /* 0x0000001a4d037207 */ /* 0x000fe20005800000 */
[----:B------:R-:W-:Y:S01]  /*5300*/  IMAD R4, R72, R7, RZ ;  /* 0x0000000748047224 */ /* 0x000fe200078e02ff */
[C---:B------:R-:W-:Y:S01]  /*5310*/  ISETP.GE.AND P0, PT, R5.reuse, R2, PT ;  /* 0x000000020500720c */ /* 0x040fe20003f06270 */
[----:B------:R-:W-:Y:S03]  /*5320*/  IMAD.HI.U32 R6, R5, R68, RZ ;  /* 0x0000004405067227 */ /* 0x000fe600078e00ff */
[----:B------:R-:W-:Y:S01]  /*5330*/  ISETP.GE.OR P0, PT, R3, R4, P0 ;  /* 0x000000040300720c */ /* 0x000fe20000706670 */
[----:B------:R-:W-:Y:S01]  /*5340*/  IMAD.MOV R4, RZ, RZ, -R3 ;  /* 0x000000ffff047224 */ /* 0x000fe200078e0a03 */
[-C--:B------:R-:W-:Y:S03]  /*5350*/  SHF.R.U32.HI R6, RZ, R69.reuse, R6 ;  /* 0x00000045ff067219 */ /* 0x080fe60000011606 */
[----:B------:R-:W-:Y:S01]  /*5360*/  IMAD R77, R74, R4, R77 ;  /* 0x000000044a4d7224 */ /* 0x000fe200078e024d */
[----:B------:R-:W-:Y:S05]  /*5370*/  SEL R15, R5, R6, !P2 ;  /* 0x00000006050f7207 */ /* 0x000fea0005000000 */
[----:B------:R-:W-:Y:S02]  /*5380*/  IMAD.MOV R6, RZ, RZ, -R15 ;  /* 0x000000ffff067224 */ /* 0x000fe400078e0a0f */
[C---:B------:R-:W-:Y:S04]  /*5390*/  @!P0 IMAD.HI.U32 R2, R3.reuse, R68, RZ ;  /* 0x0000004403028227 */ /* 0x040fe800078e00ff */
[----:B------:R-:W-:Y:S01]  /*53a0*/  IMAD R6, R72, R6, R5 ;  /* 0x0000000648067224 */ /* 0x000fe200078e0205 */
[----:B------:R-:W-:Y:S04]  /*53b0*/  @!P0 SHF.R.U32.HI R2, RZ, R69, R2 ;  /* 0x00000045ff028219 */ /* 0x000fe80000011602 */
[----:B------:R-:W-:Y:S02]  /*53c0*/  @!P0 SEL R0, R3, R2, !P2 ;  /* 0x0000000203008207 */ /* 0x000fe40005000000 */
[----:B------:R-:W-:Y:S02]  /*53d0*/  IADD3 R2, PT, PT, -R5, RZ, RZ ;  /* 0x000000ff05027210 */ /* 0x000fe40007ffe1ff */
[----:B------:R-:W-:Y:S01]  /*53e0*/  @!P0 IADD3 R8, PT, PT, R15, -R0, RZ ;  /* 0x800000000f088210 */ /* 0x000fe20007ffe0ff */
[----:B------:R-:W-:Y:S02]  /*53f0*/  @!P0 IMAD R0, R7, R6, R0 ;  /* 0x0000000607008224 */ /* 0x000fe400078e0200 */
[----:B------:R-:W-:Y:S02]  /*5400*/  IMAD R75, R70, R2, R75 ;  /* 0x00000002464b7224 */ /* 0x000fe400078e024b */
[----:B------:R-:W-:Y:S02]  /*5410*/  @!P0 IMAD R5, R8, R72, R3 ;  /* 0x0000004808058224 */ /* 0x000fe400078e0203 */
[----:B------:R-:W-:Y:S04]  /*5420*/  @!P0 IMAD.MOV.U32 R3, RZ, RZ, R0 ;  /* 0x000000ffff038224 */ /* 0x000fe800078e0000 */
[----:B------:R-:W-:Y:S02]  /*5430*/  IMAD R77, R3, R74, R77 ;  /* 0x0000004a034d7224 */ /* 0x000fe400078e024d */
[----:B------:R-:W-:Y:S07]  /*5440*/  IMAD R75, R5, R70, R75 ;  /* 0x00000046054b7224 */ /* 0x000fee00078e024b */
.L_x_97:
[----:B-1----:R-:W-:Y:S01]  /*5450*/  @!P1 ISETP.NE.AND P0, PT, R10, 0x1, PT ;  /* 0x000000010a00980c */ /* 0x002fe20003f05270 */
[----:B------:R-:W-:Y:S01]  /*5460*/  @!P1 IMAD.HI.U32 R0, R77, R12, RZ ;  /* 0x0000000c4d009227 */ /* 0x000fe200078e00ff */
[----:B------:R-:W-:Y:S01]  /*5470*/  @!P1 ISETP.NE.AND P2, PT, R9, 0x1, PT ;  /* 0x000000010900980c */ /* 0x000fe20003f45270 */
[----:B------:R-:W-:Y:S01]  /*5480*/  ULOP3.LUT UP0, URZ, UR48, 0x1b0, URZ, 0xc0, !UPT ;  /* 0x000001b030ff7892 */ /* 0x000fe2000f80c0ff */
[----:B------:R-:W-:Y:S01]  /*5490*/  R2UR UR42, R21 ;  /* 0x00000000152a72ca */ /* 0x000fe200000e0000 */
[----:B------:R-:W-:Y:S01]  /*54a0*/  @!P1 IMAD.HI.U32 R3, R75, R11, RZ ;  /* 0x0000000b4b039227 */ /* 0x000fe200078e00ff */
[----:B------:R-:W-:Y:S02]  /*54b0*/  @!P1 SHF.R.U32.HI R0, RZ, R13, R0 ;  /* 0x0000000dff009219 */ /* 0x000fe40000011600 */
[----:B------:R-:W-:Y:S01]  /*54c0*/  R2UR UR41, R20 ;  /* 0x00000000142972ca */ /* 0x000fe200000e0000 */
[----:B------:R-:W-:Y:S01]  /*54d0*/  VIADD R172, R172, 0x1 ;  /* 0x00000001acac7836 */ /* 0x000fe20000000000 */
[----:B------:R-:W-:Y:S02]  /*54e0*/  @!P1 SHF.R.U32.HI R2, RZ, R14, R3 ;  /* 0x0000000eff029219 */ /* 0x000fe40000011603 */
[----:B------:R-:W-:Y:S02]  /*54f0*/  @!P1 SEL R3, R77, R0, !P2 ;  /* 0x000000004d039207 */ /* 0x000fe40005000000 */
[----:B------:R-:W-:Y:S02]  /*5500*/  @!P1 SEL R2, R75, R2, !P0 ;  /* 0x000000024b029207 */ /* 0x000fe40004000000 */
[----:B------:R-:W-:Y:S01]  /*5510*/  @P4 SHF.R.U32.HI R160, RZ, 0x10, R17 ;  /* 0x00000010ffa04819 */ /* 0x000fe20000011611 */
[----:B------:R-:W-:Y:S02]  /*5520*/  USHF.L.U32 UR42, UR42, 0x7, URZ ;  /* 0x000000072a2a7899 */ /* 0x000fe400080006ff */
[----:B------:R-:W-:Y:S02]  /*5530*/  @!P1 IMAD.IADD R0, R2, 0x1, -R3 ;  /* 0x0000000102009824 */ /* 0x000fe400078e0a03 */
[----:B------:R-:W-:Y:S01]  /*5540*/  @!P1 IMAD.IADD R2, R3, 0x1, -R2 ;  /* 0x0000000103029824 */ /* 0x000fe200078e0a02 */
[----:B------:R-:W-:Y:S01]  /*5550*/  USHF.L.U32 UR41, UR41, 0x7, URZ ;  /* 0x0000000729297899 */ /* 0x000fe200080006ff */
[----:B------:R-:W-:Y:S02]  /*5560*/  @!P1 IMAD R77, R0, R9, R77 ;  /* 0x00000009004d9224 */ /* 0x000fe400078e024d */
[----:B------:R-:W-:Y:S01]  /*5570*/  @!P1 IMAD R75, R2, R10, R75 ;  /* 0x0000000a024b9224 */ /* 0x000fe200078e024b */
[----:B------:R-:W-:Y:S08]  /*5580*/  BRA.U !UP0, `(.L_x_98) ;  /* 0x0000000108407547 */ /* 0x000ff0000b800000 */
[----:B------:R-:W1:Y:S01]  /*5590*/  LDCU.64 UR8, c[0x4][0x80] ;  /* 0x01001000ff0877ac */ /* 0x000e620008000a00 */
[----:B------:R-:W-:Y:S01]  /*55a0*/  MOV R3, 0x0 ;  /* 0x0000000000037802 */ /* 0x000fe20000000f00 */
[----:B------:R-:W-:Y:S02]  /*55b0*/  HFMA2 R12, -RZ, RZ, 0, 5.9604644775390625e-08 ;  /* 0x00000001ff0c7431 */ /* 0x000fe400000001ff */
[----:B------:R-:W-:Y:S02]  /*55c0*/  IMAD.MOV.U32 R8, RZ, RZ, 0x70 ;  /* 0x00000070ff087424 */ /* 0x000fe400078e00ff */
[----:B------:R-:W-:Y:S01]  /*55d0*/  IMAD.MOV.U32 R13, RZ, RZ, RZ ;  /* 0x000000ffff0d7224 */ /* 0x000fe200078e00ff */
[----:B------:R-:W2:Y:S01]  /*55e0*/  LDCU.64 UR6, c[0x4][0x88] ;  /* 0x01001100ff0677ac */ /* 0x000ea20008000a00 */
[----:B------:R-:W3:Y:S01]  /*55f0*/  LDC.64 R2, c[0x4][R3] ;  /* 0x0100000003027b82 */ /* 0x000ee20000000a00 */
[----:B------:R-:W4:Y:S01]  /*5600*/  LDCU.64 UR4, c[0x4][0x8] ;  /* 0x01000100ff0477ac */ /* 0x000f220008000a00 */
[----:B-1----:R-:W-:Y:S01]  /*5610*/  MOV R5, UR9 ;  /* 0x0000000900057c02 */ /* 0x002fe20008000f00 */
[----:B------:R-:W-:Y:S01]  /*5620*/  IMAD.U32 R4, RZ, RZ, UR8 ;  /* 0x00000008ff047e24 */ /* 0x000fe2000f8e00ff */
[----:B--2---:R-:W-:Y:S01]  /*5630*/  MOV R7, UR7 ;  /* 0x0000000700077c02 */ /* 0x004fe20008000f00 */
[----:B------:R-:W-:Y:S01]  /*5640*/  IMAD.U32 R6, RZ, RZ, UR6 ;  /* 0x00000006ff067e24 */ /* 0x000fe2000f8e00ff */
[----:B----4-:R-:W-:Y:S01]  /*5650*/  MOV R11, UR5 ;  /* 0x00000005000b7c02 */ /* 0x010fe20008000f00 */
[----:B------:R-:W-:Y:S02]  /*5660*/  IMAD.U32 R10, RZ, RZ, UR4 ;  /* 0x00000004ff0a7e24 */ /* 0x000fe4000f8e00ff */
[----:B------:R-:W-:Y:S07]  /*5670*/  LEPC R20, `(.L_x_98) ;  /* 0x000000001014794e */ /* 0x000fee0000000000 */
[----:B---3-5:R-:W-:Y:S05]  /*5680*/  CALL.ABS.NOINC R2 ;  /* 0x0000000002007343 */ /* 0x028fea0003c00000 */
.L_x_98:
[----:B------:R-:W-:Y:S01]  /*5690*/  LOP3.LUT P0, RZ, R168, 0x1b0, RZ, 0xc0, !PT ;  /* 0x000001b0a8ff7812 */ /* 0x000fe2000780c0ff */
[----:B------:R-:W-:Y:S11]  /*56a0*/  BSSY.RECONVERGENT B6, `(.L_x_99) ;  /* 0x0000013000067945 */ /* 0x000ff60003800200 */
[----:B------:R-:W-:Y:S01]  /*56b0*/  @!UPT UIADD3 URZ, UPT, UPT, URZ, URZ, URZ ;  /* 0x000000fffffff290 */ /* 0x000fe2000fffe0ff */
[----:B------:R-:W-:Y:S05]  /*56c0*/  @!P0 BRA `(.L_x_100) ;  /* 0x0000000000408947 */ /* 0x000fea0003800000 */
        /* <DEDUP_REMOVED lines=16> */
.L_x_100:
[----:B------:R-:W-:Y:S05]  /*57d0*/  BSYNC.RECONVERGENT B6 ;  /* 0x0000000000067941 */ /* 0x000fea0003800200 */
.L_x_99:
[----:B------:R-:W-:Y:S01]  /*57e0*/  ISETP.NE.U32.AND P4, PT, R148, RZ, PT ;  /* 0x000000ff9400720c */ /* 0x000fe20003f85070 */
[----:B------:R-:W-:Y:S01]  /*57f0*/  UISETP.NE.AND UP2, UPT, UR50, URZ, UPT ;  /* 0x000000ff3200728c */ /* 0x000fe2000bf45270 */
[----:B------:R-:W-:Y:S01]  /*5800*/  ISETP.NE.U32.AND P2, PT, RZ, UR38, PT ;  /* 0x00000026ff007c0c */ /* 0x000fe2000bf45070 */
[----:B------:R-:W-:Y:S01]  /*5810*/  UISETP.NE.U32.AND UP1, UPT, UR44, URZ, UPT ;  /* 0x000000ff2c00728c */ /* 0x000fe2000bf25070 */
[----:B------:R-:W-:Y:S01]  /*5820*/  ISETP.NE.AND.EX P4, PT, R149, RZ, PT, P4 ;  /* 0x000000ff9500720c */ /* 0x000fe20003f85340 */
[----:B------:R-:W-:Y:S01]  /*5830*/  UPLOP3.LUT UP0, UPT, UPT, UPT, UPT, 0x40, 0x4 ;  /* 0x000000000004789c */ /* 0x000fe20003f0e870 */
[----:B------:R-:W-:Y:S01]  /*5840*/  ISETP.NE.AND.EX P2, PT, RZ, UR39, PT, P2 ;  /* 0x00000027ff007c0c */ /* 0x000fe2000bf45320 */
[----:B------:R-:W-:Y:S01]  /*5850*/  UISETP.NE.AND.EX UP1, UPT, UR45, URZ, UPT, UP1 ;  /* 0x000000ff2d00728c */ /* 0x000fe2000bf25310 */
[----:B------:R-:W-:Y:S04]  /*5860*/  PLOP3.LUT P1, PT, PT, PT, UP2, 0x80, 0x8 ;  /* 0x000000000008781c */ /* 0x000fe80003f2f028 */
[----:B------:R-:W-:Y:S06]  /*5870*/  @UP2 UPLOP3.LUT UP0, UPT, UPT, UPT, UP1, 0x80, 0x8 ;  /* 0x000000000008289c */ /* 0x000fec0003f0f010 */
[----:B------:R-:W-:Y:S01]  /*5880*/  PLOP3.LUT P0, PT, PT, PT, UP0, 0x80, 0x8 ;  /* 0x000000000008781c */ /* 0x000fe20003f0f008 */
[----:B------:R-:W-:Y:S01]  /*5890*/  @!UPT UIADD3 URZ, UPT, UPT, URZ, URZ, URZ ;  /* 0x000000fffffff290 */ /* 0x000fe2000fffe0ff */
[----:B------:R-:W-:Y:S11]  /*58a0*/  BRA.U !UP1, `(.L_x_101) ;  /* 0x0000000109387547 */ /* 0x000ff6000b800000 */
[----:B------:R-:W-:Y:S01]  /*58b0*/  UISETP.NE.U32.AND UP0, UPT, UR38, URZ, UPT ;  /* 0x000000ff2600728c */ /* 0x000fe2000bf05070 */
[----:B------:R-:W-:Y:S02]  /*58c0*/  HFMA2 R0, -RZ, RZ, 0, 5.9604644775390625e-08 ;  /* 0x00000001ff007431 */ /* 0x000fe400000001ff */
[----:B------:R-:W-:Y:S01]  /*58d0*/  IMAD.MOV.U32 R153, RZ, RZ, 0x1 ;  /* 0x00000001ff997424 */ /* 0x000fe200078e00ff */
[----:B------:R-:W-:Y:S06]  /*58e0*/  UISETP.NE.AND.EX UP0, UPT, UR39, URZ, UPT, UP0 ;  /* 0x000000ff2700728c */ /* 0x000fec000bf05300 */
[----:B------:R-:W-:Y:S05]  /*58f0*/  PLOP3.LUT P3, PT, PT, PT, UP0, 0x80, 0x8 ;  /* 0x000000000008781c */ /* 0x000fea0003f6f008 */
[----:B------:R-:W1:Y:S01]  /*5900*/  @UP0 LDCU.64 UR6, c[0x0][0x888] ;  /* 0x00011100ff0607ac */ /* 0x000e620008000a00 */
[----:B------:R-:W-:Y:S07]  /*5910*/  @UP0 UIMAD UR4, UR36, UR44, URZ ;  /* 0x0000002c240402a4 */ /* 0x000fee000f8e02ff */
[----:B------:R-:W-:Y:S01]  /*5920*/  @!P3 PRMT R153, R0, 0x7610, R153 ;  /* 0x000076100099b816 */ /* 0x000fe20000000099 */
[----:B-1----:R-:W-:Y:S03]  /*5930*/  @UP0 UIMAD.WIDE UR6, UR4, 0x4, UR6 ;  /* 0x00000004040608a5 */ /* 0x002fe6000f8e0206 */
[----:B------:R-:W1:Y:S03]  /*5940*/  @!UP0 LDCU UR4, c[0x0][0x880] ;  /* 0x00011000ff0487ac */ /* 0x000e660008000800 */
[----:B------:R-:W-:Y:S01]  /*5950*/  IMAD.U32 R2, RZ, RZ, UR6 ;  /* 0x00000006ff027e24 */ /* 0x000fe2000f8e00ff */
[----:B------:R-:W-:Y:S05]  /*5960*/  MOV R3, UR7 ;  /* 0x0000000700037c02 */ /* 0x000fea0008000f00 */
[----:B-----5:R2:W5:Y:S02]  /*5970*/  @P3 LDG.E R82, desc[UR46][R2.64] ;  /* 0x0000002e02523981 */ /* 0x020564000c1e1900 */
[----:B-12---:R-:W-:Y:S02]  /*5980*/  @!P3 IMAD.U32 R82, RZ, RZ, UR4 ;  /* 0x00000004ff52be24 */ /* 0x006fe4000f8e00ff */
.L_x_101:
[----:B------:R-:W-:Y:S05]  /*5990*/  @!P4 BRA `(.L_x_102) ;  /* 0x000000000020c947 */ /* 0x000fea0003800000 */
[----:B------:R-:W-:Y:S04]  /*59a0*/  ISETP.NE.U32.AND P3, PT, R146, RZ, PT ;  /* 0x000000ff9200720c */ /* 0x000fe80003f65070 */
[----:B------:R-:W-:Y:S11]  /*59b0*/  ISETP.NE.AND.EX P3, PT, R147, RZ, PT, P3 ;  /* 0x000000ff9300720c */ /* 0x000ff60003f65330 */
[----:B------:R-:W-:Y:S02]  /*59c0*/  @!UPT UIADD3 URZ, UPT, UPT, URZ, URZ, URZ ;  /* 0x000000fffffff290 */ /* 0x000fe4000fffe0ff */
[----:B------:R-:W1:Y:S01]  /*59d0*/  @P3 LDC.64 R2, c[0x0][0x8a8] ;  /* 0x00022a00ff023b82 */ /* 0x000e620000000a00 */
[----:B------:R-:W-:Y:S04]  /*59e0*/  @P3 IMAD R0, R148, UR36, RZ ;  /* 0x0000002494003c24 */ /* 0x000fe8000f8e02ff */
[----:B-1----:R-:W-:Y:S05]  /*59f0*/  @P3 IMAD.WIDE R2, R0, 0x4, R2 ;  /* 0x0000000400023825 */ /* 0x002fea00078e0202 */
[----:B-----5:R1:W5:Y:S02]  /*5a00*/  @P3 LDG.E R78, desc[UR46][R2.64] ;  /* 0x0000002e024e3981 */ /* 0x020364000c1e1900 */
[----:B-1----:R-:W2:Y:S02]  /*5a10*/  @!P3 LDC R78, c[0x0][0x8a0] ;  /* 0x00022800ff4ebb82 */ /* 0x002ea40000000800 */
.L_x_102:
[----:B-----5:R-:W-:Y:S01]  /*5a20*/  ISETP.NE.AND P4, PT, R82, RZ, PT ;  /* 0x000000ff5200720c */ /* 0x020fe20003f85270 */
[----:B------:R-:W-:Y:S01]  /*5a30*/  BSSY B1, `(.L_x_103) ;  /* 0x0000048000017945 */ /* 0x000fe20003800000 */
[----:B------:R-:W-:Y:S01]  /*5a40*/  SEL R5, RZ, 0xffffffff, P2 ;  /* 0xffffffffff057807 */ /* 0x000fe20001000000 */
[----:B------:R-:W-:Y:S01]  /*5a50*/  IMAD.MOV.U32 R116, RZ, RZ, 0x1 ;  /* 0x00000001ff747424 */ /* 0x000fe200078e00ff */
[----:B------:R-:W-:Y:S01]  /*5a60*/  LOP3.LUT P3, RZ, R153, 0xff, RZ, 0xc0, !PT ;  /* 0x000000ff99ff7812 */ /* 0x000fe2000786c0ff */
[----:B------:R-:W-:Y:S01]  /*5a70*/  IMAD R80, R76, 0x80, R79 ;  /* 0x000000804c507824 */ /* 0x000fe200078e024f */
[----:B------:R-:W-:Y:S02]  /*5a80*/  @P1 SEL R0, RZ, 0xffffffff, P4 ;  /* 0xffffffffff001807 */ /* 0x000fe40002000000 */
[----:B------:R-:W-:Y:S02]  /*5a90*/  CS2R R110, SRZ ;  /* 0x00000000006e7805 */ /* 0x000fe4000001ff00 */
[----:B------:R-:W-:Y:S02]  /*5aa0*/  LEA R3, R162, UR49, 0x3 ;  /* 0x00000031a2037c11 */ /* 0x000fe4000f8e18ff */
[----:B------:R-:W-:Y:S02]  /*5ab0*/  CS2R R108, SRZ ;  /* 0x00000000006c7805 */ /* 0x000fe4000001ff00 */
[----:B------:R-:W-:Y:S02]  /*5ac0*/  @P0 SEL R0, R5, R0, !P3 ;  /* 0x0000000005000207 */ /* 0x000fe40005800000 */
[----:B------:R-:W-:Y:S02]  /*5ad0*/  CS2R R106, SRZ ;  /* 0x00000000006a7805 */ /* 0x000fe4000001ff00 */
[----:B------:R-:W-:Y:S02]  /*5ae0*/  LEA R171, R76, UR49, 0x3 ;  /* 0x000000314cab7c11 */ /* 0x000fe4000f8e18ff */
[----:B------:R-:W-:Y:S02]  /*5af0*/  CS2R R104, SRZ ;  /* 0x0000000000687805 */ /* 0x000fe4000001ff00 */
[----:B------:R-:W-:Y:S02]  /*5b00*/  @P1 LOP3.LUT R0, R0, 0x1, RZ, 0xc0, !PT ;  /* 0x0000000100001812 */ /* 0x000fe400078ec0ff */
[----:B------:R-:W-:Y:S02]  /*5b10*/  CS2R R98, SRZ ;  /* 0x0000000000627805 */ /* 0x000fe4000001ff00 */
[----:B------:R-:W-:Y:S02]  /*5b20*/  SHF.L.U32 R2, R164, 0x1f, RZ ;  /* 0x0000001fa4027819 */ /* 0x000fe400000006ff */
[----:B------:R-:W-:Y:S02]  /*5b30*/  CS2R R96, SRZ ;  /* 0x0000000000607805 */ /* 0x000fe4000001ff00 */
[----:B------:R-:W-:Y:S02]  /*5b40*/  ISETP.NE.U32.OR P6, PT, R0, 0x1, !P1 ;  /* 0x000000010000780c */ /* 0x000fe40004fc5470 */
[----:B------:R-:W-:Y:S02]  /*5b50*/  CS2R R90, SRZ ;  /* 0x00000000005a7805 */ /* 0x000fe4000001ff00 */
[----:B------:R-:W-:Y:S02]  /*5b60*/  PLOP3.LUT P2, PT, PT, PT, UP1, 0x80, 0x8 ;  /* 0x000000000008781c */ /* 0x000fe40003f4f018 */
[----:B------:R-:W-:Y:S02]  /*5b70*/  CS2R R88, SRZ ;  /* 0x0000000000587805 */ /* 0x000fe4000001ff00 */
[----:B------:R-:W-:Y:S02]  /*5b80*/  SEL R0, RZ, 0xffffffff, P4 ;  /* 0xffffffffff007807 */ /* 0x000fe40002000000 */
[----:B------:R-:W-:Y:S03]  /*5b90*/  P2R R92, PR, RZ, 0x40 ;  /* 0x00000040ff5c7803 */ /* 0x000fe60000000000 */
[----:B------:R-:W-:Y:S04]  /*5ba0*/  @P6 SHF.L.U32 R4, R161, 0x1f, RZ ;  /* 0x0000001fa1046819 */ /* 0x000fe800000006ff */
[----:B------:R-:W-:Y:S01]  /*5bb0*/  @P2 SEL R0, R5, R0, !P3 ;  /* 0x0000000005002207 */ /* 0x000fe20005800000 */
[----:B------:R-:W1:Y:S03]  /*5bc0*/  @P6 SYNCS.PHASECHK.TRANS64.TRYWAIT P1, [R3+URZ+0x30], R4 ;  /* 0x00003004030065a7 */ /* 0x000e6600080211ff */
[----:B------:R-:W-:Y:S04]  /*5bd0*/  LOP3.LUT R0, R0, 0x1, RZ, 0xc0, !PT ;  /* 0x0000000100007812 */ /* 0x000fe800078ec0ff */
[----:B------:R-:W-:Y:S04]  /*5be0*/  ISETP.NE.U32.AND P5, PT, R0, 0x1, PT ;  /* 0x000000010000780c */ /* 0x000fe80003fa5070 */
[----:B------:R-:W-:Y:S01]  /*5bf0*/  P2R R117, PR, RZ, 0x20 ;  /* 0x00000020ff757803 */ /* 0x000fe20000000000 */
[----:B------:R3:W4:Y:S01]  /*5c00*/  SYNCS.PHASECHK.TRANS64.TRYWAIT P0, [R171+URZ+0x80], R2 ;  /* 0x00008002ab0075a7 */ /* 0x00072200080011ff */
[----:B-1----:R-:W-:Y:S01]  /*5c10*/  @P6 SEL R116, RZ, 0x1, !P1 ;  /* 0x00000001ff746807 */ /* 0x002fe20004800000 */
[----:B---3--:R-:W-:Y:S06]  /*5c20*/  @!P6 BRA `(.L_x_104) ;  /* 0x0000000000a0e947 */ /* 0x008fec0003800000 */
[----:B------:R-:W-:Y:S01]  /*5c30*/  @P5 IMAD R7, R162, 0x2000, R155 ;  /* 0x00002000a2075824 */ /* 0x000fe200078e029b */
[----:B------:R-:W-:Y:S01]  /*5c40*/  ISETP.NE.AND P1, PT, R116, RZ, PT ;  /* 0x000000ff7400720c */ /* 0x000fe20003f25270 */
[----:B------:R-:W-:Y:S01]  /*5c50*/  BSSY B0, `(.L_x_105) ;  /* 0x0000011000007945 */ /* 0x000fe20003800000 */
[----:B------:R-:W-:Y:S01]  /*5c60*/  CS2R R90, SRZ ;  /* 0x00000000005a7805 */ /* 0x000fe2000001ff00 */
[----:B------:R-:W-:Y:S01]  /*5c70*/  @P5 VIADD R4, R7, UR49 ;  /* 0x0000003107045c36 */ /* 0x000fe20008000000 */
[----:B------:R-:W-:Y:S02]  /*5c80*/  CS2R R88, SRZ ;  /* 0x0000000000587805 */ /* 0x000fe4000001ff00 */
[----:B------:R-:W-:Y:S02]  /*5c90*/  CS2R R98, SRZ ;  /* 0x0000000000627805 */ /* 0x000fe4000001ff00 */
[----:B------:R-:W-:Y:S01]  /*5ca0*/  CS2R R96, SRZ ;  /* 0x0000000000607805 */ /* 0x000fe2000001ff00 */
[--C-:B------:R-:W-:Y:S01]  /*5cb0*/  @P5 IMAD.IADD R6, R167, 0x1, R4.reuse ;  /* 0x00000001a7065824 */ /* 0x100fe200078e0204 */
[----:B------:R-:W-:Y:S01]  /*5cc0*/  CS2R R106, SRZ ;  /* 0x00000000006a7805 */ /* 0x000fe2000001ff00 */
[--C-:B------:R-:W-:Y:S01]  /*5cd0*/  @P5 IMAD.IADD R5, R166, 0x1, R4.reuse ;  /* 0x00000001a6055824 */ /* 0x100fe200078e0204 */
[----:B------:R-:W-:Y:S01]  /*5ce0*/  CS2R R104, SRZ ;  /* 0x0000000000687805 */ /* 0x000fe2000001ff00 */
[----:B------:R-:W-:Y:S01]  /*5cf0*/  @P5 IMAD R4, R165, 0x10, R4 ;  /* 0x00000010a5045824 */ /* 0x000fe200078e0204 */
[----:B------:R-:W-:Y:S02]  /*5d00*/  CS2R R110, SRZ ;  /* 0x00000000006e7805 */ /* 0x000fe4000001ff00 */
[----:B------:R-:W-:Y:S01]  /*5d10*/  CS2R R108, SRZ ;  /* 0x00000000006c7805 */ /* 0x000fe2000001ff00 */
[----:B------:R-:W-:Y:S06]  /*5d20*/  @P1 BRA `(.L_x_106) ;  /* 0x00000000000c1947 */ /* 0x000fec0003800000 */
[----:B------:R-:W-:Y:S04]  /*5d30*/  SHF.L.U32 R0, R161, 0x1f, RZ ;  /* 0x0000001fa1007819 */ /* 0x000fe800000006ff */
[----:B------:R-:W1:Y:S02]  /*5d40*/  SYNCS.PHASECHK.TRANS64.TRYWAIT P1, [R3+URZ+0x30], R0 ;  /* 0x00003000030075a7 */ /* 0x000e6400080211ff */
[----:B-1----:R-:W-:Y:S05]  /*5d50*/  @!P1 BRA `(.L_x_107) ;  /* 0x0000003400889947 */ /* 0x002fea0003800000 */
.L_x_106:
[----:B------:R-:W-:Y:S05]  /*5d60*/  BSYNC B0 ;  /* 0x0000000000007941 */ /* 0x000fea0003800000 */
.L_x_105:
[----:B------:R-:W-:Y:S01]  /*5d70*/  ISETP.NE.AND P1, PT, R117, RZ, PT ;  /* 0x000000ff7500720c */ /* 0x000fe20003f25270 */
[----:B-1----:R-:W-:Y:S02]  /*5d80*/  VIADD R3, R3, 0x40 ;  /* 0x0000004003037836 */ /* 0x002fe40000000000 */
[----:B------:R-:W-:Y:S02]  /*5d90*/  IMAD.U32 R0, RZ, RZ, UR37 ;  /* 0x00000025ff007e24 */ /* 0x000fe4000f8e00ff */
[----:B------:R-:W-:Y:S03]  /*5da0*/  VIADD R162, R162, 0x1 ;  /* 0x00000001a2a27836 */ /* 0x000fe60000000000 */
[----:B------:R-:W-:Y:S05]  /*5db0*/  PRMT R0, R0, 0x654, R3 ;  /* 0x0000065400007816 */ /* 0x000fea0000000003 */
[----:B------:R1:W3:Y:S04]  /*5dc0*/  @P1 LDS.128 R88, [R7+UR49+0x200] ;  /* 0x0002003107581984 */ /* 0x0002e80008000c00 */
[----:B------:R1:W1:Y:S04]  /*5dd0*/  @P1 LDS.128 R96, [R6+0x200] ;  /* 0x0002000006601984 */ /* 0x0002680000000c00 */
[----:B------:R1:W1:Y:S04]  /*5de0*/  @P1 LDS.128 R104, [R5+0x200] ;  /* 0x0002000005681984 */ /* 0x0002680000000c00 */
[----:B------:R1:W1:Y:S01]  /*5df0*/  @P1 LDS.128 R108, [R4+0x200] ;  /* 0x00020000046c1984 */ /* 0x0002620000000c00 */
[C---:B------:R-:W-:Y:S01]  /*5e00*/  ISETP.NE.AND P1, PT, R162.reuse, 0x2, PT ;  /* 0x00000002a200780c */ /* 0x040fe20003f25270 */
[----:B------:R-:W-:Y:S01]  /*5e10*/  @!PT LDS RZ, [RZ] ;  /* 0x00000000fffff984 */ /* 0x000fe20000000800 */
[----:B------:R-:W-:Y:S01]  /*5e20*/  @!PT LDS RZ, [RZ] ;  /* 0x00000000fffff984 */ /* 0x000fe20000000800 */
[----:B------:R-:W-:Y:S01]  /*5e30*/  @!PT LDS RZ, [RZ] ;  /* 0x00000000fffff984 */ /* 0x000fe20000000800 */
[----:B------:R-:W-:Y:S01]  /*5e40*/  @!PT LDS RZ, [RZ] ;  /* 0x00000000fffff984 */ /* 0x000fe20000000800 */
[----:B------:R5:W-:Y:S06]  /*5e50*/  MEMBAR.ALL.CTA ;  /* 0x0000000000007992 */ /* 0x000bec0000008000 */
[----:B-----5:R-:W5:Y:S01]  /*5e60*/  FENCE.VIEW.ASYNC.S ;  /* 0x00000000000073c6 */ /* 0x020f620000000000 */
[----:B------:R-:W-:Y:S01]  /*5e70*/  SEL R162, R162, RZ, P1 ;  /* 0x000000ffa2a27207 */ /* 0x000fe20000800000 */
[----:B-----5:R5:W-:Y:S02]  /*5e80*/  SYNCS.ARRIVE.TRANS64.RED.A1T0 RZ, [R0+URZ], RZ ;  /* 0x000000ff00ff79a7 */ /* 0x020be400081004ff */
[----:B-----5:R-:W-:Y:S04]  /*5e90*/  SEL R0, RZ, 0x1, P1 ;  /* 0x00000001ff007807 */ /* 0x020fe80000800000 */
[----:B---3--:R-:W-:Y:S02]  /*5ea0*/  LOP3.LUT R161, R161, R0, RZ, 0x3c, !PT ;  /* 0x00000000a1a17212 */ /* 0x008fe400078e3cff */
.L_x_104:
[----:B------:R-:W-:Y:S05]  /*5eb0*/  BSYNC B1 ;  /* 0x0000000000017941 */ /* 0x000fea0003800000 */
.L_x_103:
[----:B------:R-:W-:Y:S04]  /*5ec0*/  SHF.R.U32.HI R3, RZ, 0x15, R80 ;  /* 0x00000015ff037819 */ /* 0x000fe80000011650 */
[----:B------:R-:W-:Y:S01]  /*5ed0*/  LOP3.LUT P1, RZ, R3, 0x3, R156, 0x48, !PT ;  /* 0x0000000303ff7812 */ /* 0x000fe2000782489c */
[----:B------:R-:W-:Y:S01]  /*5ee0*/  @!UPT UIADD3 URZ, UPT, UPT, URZ, URZ, URZ ;  /* 0x000000fffffff290 */ /* 0x000fe2000fffe0ff */
[----:B----4-:R-:W-:Y:S11]  /*5ef0*/  @P0 BRA `(.L_x_108) ;  /* 0x0000000000080947 */ /* 0x010ff60003800000 */
[----:B------:R-:W3:Y:S02]  /*5f00*/  SYNCS.PHASECHK.TRANS64.TRYWAIT P0, [R171+URZ+0x80], R2 ;  /* 0x00008002ab0075a7 */ /* 0x000ee400080011ff */
[----:B---3--:R-:W-:Y:S05]  /*5f10*/  @!P0 BRA `(.L_x_109) ;  /* 0x00000034002c8947 */ /* 0x008fea0003800000 */
.L_x_108:
[----:B------:R-:W-:Y:S05]  /*5f20*/  @!P1 BRA `(.L_x_110) ;  /* 0x0000000000409947 */ /* 0x000fea0003800000 */
[----:B------:R-:W1:Y:S01]  /*5f30*/  LDCU.64 UR8, c[0x4][0x70] ;  /* 0x01000e00ff0877ac */ /* 0x000e620008000a00 */
[----:B------:R-:W-:Y:S01]  /*5f40*/  MOV R3, 0x0 ;  /* 0x0000000000037802 */ /* 0x000fe20000000f00 */
[----:B------:R-:W-:Y:S02]  /*5f50*/  HFMA2 R12, -RZ, RZ, 0, 5.9604644775390625e-08 ;  /* 0x00000001ff0c7431 */ /* 0x000fe400000001ff */
[----:B------:R-:W-:Y:S02]  /*5f60*/  IMAD.MOV.U32 R8, RZ, RZ, 0x192 ;  /* 0x00000192ff087424 */ /* 0x000fe400078e00ff */
[----:B------:R-:W-:Y:S01]  /*5f70*/  IMAD.MOV.U32 R13, RZ, RZ, RZ ;  /* 0x000000ffff0d7224 */ /* 0x000fe200078e00ff */
[----:B------:R-:W4:Y:S01]  /*5f80*/  LDCU.64 UR6, c[0x4][0x78] ;  /* 0x01000f00ff0677ac */ /* 0x000f220008000a00 */
[----:B---3--:R-:W3:Y:S01]  /*5f90*/  LDC.64 R2, c[0x4][R3] ;  /* 0x0100000003027b82 */ /* 0x008ee20000000a00 */
[----:B------:R-:W5:Y:S01]  /*5fa0*/  LDCU.64 UR4, c[0x4][0x10] ;  /* 0x01000200ff0477ac */ /* 0x000f620008000a00 */
[----:B-1----:R-:W-:Y:S01]  /*5fb0*/  MOV R5, UR9 ;  /* 0x0000000900057c02 */ /* 0x002fe20008000f00 */
[----:B------:R-:W-:Y:S01]  /*5fc0*/  IMAD.U32 R4, RZ, RZ, UR8 ;  /* 0x00000008ff047e24 */ /* 0x000fe2000f8e00ff */
[----:B----4-:R-:W-:Y:S01]  /*5fd0*/  MOV R7, UR7 ;  /* 0x0000000700077c02 */ /* 0x010fe20008000f00 */
[----:B------:R-:W-:Y:S01]  /*5fe0*/  IMAD.U32 R6, RZ, RZ, UR6 ;  /* 0x00000006ff067e24 */ /* 0x000fe2000f8e00ff */
[----:B-----5:R-:W-:Y:S01]  /*5ff0*/  MOV R11, UR5 ;  /* 0x00000005000b7c02 */ /* 0x020fe20008000f00 */
[----:B------:R-:W-:Y:S02]  /*6000*/  IMAD.U32 R10, RZ, RZ, UR4 ;  /* 0x00000004ff0a7e24 */ /* 0x000fe4000f8e00ff */
[----:B------:R-:W-:Y:S07]  /*6010*/  LEPC R20, `(.L_x_110) ;  /* 0x000000001014794e */ /* 0x000fee0000000000 */
[----:B--23--:R-:W-:Y:S05]  /*6020*/  CALL.ABS.NOINC R2 ;  /* 0x0000000002007343 */ /* 0x00cfea0003c00000 */
.L_x_110:
[----:B------:R-:W-:Y:S01]  /*6030*/  SHF.L.U32 R83, R88, 0x10, RZ ;  /* 0x0000001058537819 */ /* 0x000fe200000006ff */
[----:B------:R-:W-:Y:S05]  /*6040*/  WARPSYNC.ALL ;  /* 0x0000000000007948 */ /* 0x000fea0003800000 */
[----:B------:R-:W-:Y:S01]  /*6050*/  R2UR UR4, R80 ;  /* 0x00000000500472ca */ /* 0x000fe200000e0000 */
[----:B------:R-:W-:Y:S01]  /*6060*/  BSSY.RECONVERGENT B0, `(.L_x_111) ;  /* 0x0000121000007945 */ /* 0x000fe20003800200 */
[----:B------:R-:W-:Y:S02]  /*6070*/  ISETP.NE.AND P6, PT, R92, RZ, PT ;  /* 0x000000ff5c00720c */ /* 0x000fe40003fc5270 */
[----:B------:R-:W-:Y:S02]  /*6080*/  IADD3 R119, PT, PT, R155, UR49, RZ ;  /* 0x000000319b777c10 */ /* 0x000fe4000fffe0ff */
[----:B------:R-:W-:Y:S02]  /*6090*/  SHF.L.U32 R118, R165, 0x4, RZ ;  /* 0x00000004a5767819 */ /* 0x000fe400000006ff */
[-C--:B------:R-:W-:Y:S02]  /*60a0*/  IADD3 R175, PT, PT, R167, R119.reuse, RZ ;  /* 0x00000077a7af7210 */ /* 0x080fe40007ffe0ff */
[----:B------:R-:W-:Y:S02]  /*60b0*/  IADD3 R174, PT, PT, R166, R119, RZ ;  /* 0x00000077a6ae7210 */ /* 0x000fe40007ffe0ff */
[----:B------:R-:W-:Y:S01]  /*60c0*/  IADD3 R173, PT, PT, R119, R118, RZ ;  /* 0x0000007677ad7210 */ /* 0x000fe20007ffe0ff */
[----:B-1----:R-:W2:Y:S01]  /*60d0*/  LDTM.x64 R4, tmem[UR4] ;  /* 0x00000004000479ee */ /* 0x002ea20008340000 */
[C---:B------:R-:W-:Y:S02]  /*60e0*/  PRMT R81, R88.reuse, 0x8880, RZ ;  /* 0x0000888058517816 */ /* 0x040fe400000000ff */
[----:B------:R-:W-:Y:S02]  /*60f0*/  SHF.R.S32.HI R83, RZ, 0x18, R83 ;  /* 0x00000018ff537819 */ /* 0x000fe40000011453 */
[----:B------:R-:W-:Y:S02]  /*6100*/  SHF.R.S32.HI R86, RZ, 0x18, R89 ;  /* 0x00000018ff567819 */ /* 0x000fe40000011459 */
[----:B------:R-:W-:Y:S02]  /*6110*/  SHF.L.U32 R84, R88, 0x8, RZ ;  /* 0x0000000858547819 */ /* 0x000fe400000006ff */
[----:B------:R-:W-:Y:S02]  /*6120*/  SHF.L.U32 R85, R89, 0x8, RZ ;  /* 0x0000000859557819 */ /* 0x000fe400000006ff */
[----:B------:R-:W-:Y:S02]  /*6130*/  SHF.R.S32.HI R84, RZ, 0x18, R84 ;  /* 0x00000018ff547819 */ /* 0x000fe40000011454 */
[----:B------:R-:W-:Y:S02]  /*6140*/  SHF.R.S32.HI R85, RZ, 0x18, R85 ;  /* 0x00000018ff557819 */ /* 0x000fe40000011455 */
[----:B------:R-:W-:Y:S02]  /*6150*/  SHF.L.U32 R87, R110, 0x8, RZ ;  /* 0x000000086e577819 */ /* 0x000fe400000006ff */
[----:B------:R-:W-:Y:S02]  /*6160*/  ISETP.NE.AND P0, PT, R169, RZ, PT ;  /* 0x000000ffa900720c */ /* 0x000fe40003f05270 */
[----:B------:R-:W-:Y:S02]  /*6170*/  SHF.R.S32.HI R87, RZ, 0x18, R87 ;  /* 0x00000018ff577819 */ /* 0x000fe40000011457 */
[----:B------:R-:W-:Y:S02]  /*6180*/  LEA R124, R162, UR49, 0x3 ;  /* 0x00000031a27c7c11 */ /* 0x000fe4000f8e18ff */
[----:B------:R-:W-:Y:S01]  /*6190*/  @P6 SHF.L.U32 R125, R161, 0x1f, RZ ;  /* 0x0000001fa17d6819 */ /* 0x000fe200000006ff */
[C---:B--2---:R-:W-:Y:S02]  /*61a0*/  IMAD R0, R78.reuse, R4, RZ ;  /* 0x000000044e007224 */ /* 0x044fe400078e02ff */
[C---:B---3--:R-:W-:Y:S02]  /*61b0*/  IMAD R2, R78.reuse, R5, RZ ;  /* 0x000000054e027224 */ /* 0x048fe400078e02ff */
[----:B------:R-:W-:Y:S02]  /*61c0*/  IMAD R3, R78, R6, RZ ;  /* 0x000000064e037224 */ /* 0x000fe400078e02ff */
[-C--:B------:R-:W-:Y:S01]  /*61d0*/  IMAD R0, R81, R82.reuse, R0 ;  /* 0x0000005251007224 */ /* 0x080fe200078e0200 */
[----:B------:R-:W-:Y:S01]  /*61e0*/  SHF.R.S32.HI R81, RZ, 0x18, R88 ;  /* 0x00000018ff517819 */ /* 0x000fe20000011458 */
[-C--:B------:R-:W-:Y:S01]  /*61f0*/  IMAD R2, R83, R82.reuse, R2 ;  /* 0x0000005253027224 */ /* 0x080fe200078e0202 */
[C---:B------:R-:W-:Y:S01]  /*6200*/  PRMT R83, R89.reuse, 0x8880, RZ ;  /* 0x0000888059537816 */ /* 0x040fe200000000ff */
[----:B------:R-:W-:Y:S01]  /*6210*/  IMAD R3, R84, R82, R3 ;  /* 0x0000005254037224 */ /* 0x000fe200078e0203 */
[----:B------:R-:W-:Y:S01]  /*6220*/  SHF.L.U32 R84, R89, 0x10, RZ ;  /* 0x0000001059547819 */ /* 0x000fe200000006ff */
[C---:B------:R-:W-:Y:S02]  /*6230*/  IMAD R7, R78.reuse, R7, RZ ;  /* 0x000000074e077224 */ /* 0x040fe400078e02ff */
[C---:B------:R-:W-:Y:S01]  /*6240*/  IMAD R4, R78.reuse, R8, RZ ;  /* 0x000000084e047224 */ /* 0x040fe200078e02ff */
[----:B------:R-:W-:Y:S01]  /*6250*/  SHF.R.S32.HI R84, RZ, 0x18, R84 ;  /* 0x00000018ff547819 */ /* 0x000fe20000011454 */
[----:B------:R-:W-:Y:S02]  /*6260*/  IMAD R5, R78, R9, RZ ;  /* 0x000000094e057224 */ /* 0x000fe400078e02ff */
[----:B------:R-:W-:Y:S01]  /*6270*/  IMAD R7, R81, R82, R7 ;  /* 0x0000005251077224 */ /* 0x000fe200078e0207 */
[----:B------:R-:W-:Y:S01]  /*6280*/  PRMT R81, R90, 0x8880, RZ ;  /* 0x000088805a517816 */ /* 0x000fe200000000ff */
[----:B------:R-:W-:Y:S02]  /*6290*/  IMAD R6, R78, R10, RZ ;  /* 0x0000000a4e067224 */ /* 0x000fe400078e02ff */
[-C--:B------:R-:W-:Y:S01]  /*62a0*/  IMAD R4, R83, R82.reuse, R4 ;  /* 0x0000005253047224 */ /* 0x080fe200078e0204 */
[----:B------:R-:W-:Y:S01]  /*62b0*/  I2IP.S8.S32.SAT R93, R7, R3, RZ ;  /* 0x00000003075d7239 */ /* 0x000fe200000014ff */
[----:B------:R-:W-:Y:S01]  /*62c0*/  IMAD R5, R84, R82, R5 ;  /* 0x0000005254057224 */ /* 0x000fe200078e0205 */
[----:B------:R-:W-:Y:S01]  /*62d0*/  SHF.L.U32 R83, R90, 0x10, RZ ;  /* 0x000000105a537819 */ /* 0x000fe200000006ff */
[----:B------:R-:W-:Y:S01]  /*62e0*/  IMAD R11, R78, R11, RZ ;  /* 0x0000000b4e0b7224 */ /* 0x000fe200078e02ff */
[----:B------:R-:W-:Y:S01]  /*62f0*/  I2IP.S8.S32.SAT R92, R2, R0, R93 ;  /* 0x00000000025c7239 */ /* 0x000fe2000000145d */
[----:B------:R-:W-:Y:S01]  /*6300*/  IMAD R6, R85, R82, R6 ;  /* 0x0000005255067224 */ /* 0x000fe200078e0206 */
[----:B------:R-:W-:Y:S01]  /*6310*/  SHF.R.S32.HI R83, RZ, 0x18, R83 ;  /* 0x00000018ff537819 */ /* 0x000fe20000011453 */
[----:B------:R-:W-:Y:S01]  /*6320*/  IMAD R8, R78, R12, RZ ;  /* 0x0000000c4e087224 */ /* 0x000fe200078e02ff */
[----:B------:R-:W-:Y:S01]  /*6330*/  SHF.L.U32 R85, R90, 0x8, RZ ;  /* 0x000000085a557819 */ /* 0x000fe200000006ff */
[----:B------:R-:W-:Y:S02]  /*6340*/  IMAD R9, R78, R13, RZ ;  /* 0x0000000d4e097224 */ /* 0x000fe400078e02ff */
[----:B------:R-:W-:Y:S01]  /*6350*/  IMAD R11, R86, R82, R11 ;  /* 0x00000052560b7224 */ /* 0x000fe200078e020b */
[----:B------:R-:W-:Y:S01]  /*6360*/  SHF.R.S32.HI R85, RZ, 0x18, R85 ;  /* 0x00000018ff557819 */ /* 0x000fe20000011455 */
[C---:B------:R-:W-:Y:S01]  /*6370*/  IMAD R10, R78.reuse, R14, RZ ;  /* 0x0000000e4e0a7224 */ /* 0x040fe200078e02ff */
[----:B------:R-:W-:Y:S01]  /*6380*/  SHF.R.S32.HI R86, RZ, 0x18, R91 ;  /* 0x00000018ff567819 */ /* 0x000fe2000001145b */
[----:B------:R-:W-:Y:S01]  /*6390*/  IMAD R8, R81, R82, R8 ;  /* 0x0000005251087224 */ /* 0x000fe200078e0208 */
[----:B------:R-:W-:Y:S01]  /*63a0*/  I2IP.S8.S32.SAT R94, R11, R6, RZ ;  /* 0x000000060b5e7239 */ /* 0x000fe200000014ff */
[----:B------:R-:W-:Y:S01]  /*63b0*/  IMAD R9, R83, R82, R9 ;  /* 0x0000005253097224 */ /* 0x000fe200078e0209 */
[C---:B------:R-:W-:Y:S01]  /*63c0*/  PRMT R83, R91.reuse, 0x8880, RZ ;  /* 0x000088805b537816 */ /* 0x040fe200000000ff */
[----:B------:R-:W-:Y:S01]  /*63d0*/  IMAD.U32 R84, R91, 0x10000, RZ ;  /* 0x000100005b547824 */ /* 0x000fe200078e00ff */
[----:B------:R-:W-:Y:S01]  /*63e0*/  I2IP.S8.S32.SAT R93, R5, R4, R94 ;  /* 0x00000004055d7239 */ /* 0x000fe2000000145e */
[C---:B------:R-:W-:Y:S01]  /*63f0*/  IMAD R15, R78.reuse, R15, RZ ;  /* 0x0000000f4e0f7224 */ /* 0x040fe200078e02ff */
[----:B------:R-:W-:Y:S01]  /*6400*/  SHF.R.S32.HI R81, RZ, 0x18, R90 ;  /* 0x00000018ff517819 */ /* 0x000fe2000001145a */
[----:B------:R-:W-:Y:S01]  /*6410*/  IMAD R10, R85, R82, R10 ;  /* 0x00000052550a7224 */ /* 0x000fe200078e020a */
[----:B------:R-:W-:Y:S01]  /*6420*/  SHF.R.S32.HI R84, RZ, 0x18, R84 ;  /* 0x00000018ff547819 */ /* 0x000fe20000011454 */
[C---:B------:R-:W-:Y:S01]  /*6430*/  IMAD R12, R78.reuse, R16, RZ ;  /* 0x000000104e0c7224 */ /* 0x040fe200078e02ff */
[----:B------:R-:W-:Y:S01]  /*6440*/  SHF.L.U32 R85, R91, 0x8, RZ ;  /* 0x000000085b557819 */ /* 0x000fe200000006ff */
[----:B------:R-:W-:Y:S02]  /*6450*/  IMAD R13, R78, R17, RZ ;  /* 0x000000114e0d7224 */ /* 0x000fe400078e02ff */
[----:B------:R-:W-:Y:S01]  /*6460*/  IMAD R15, R81, R82, R15 ;  /* 0x00000052510f7224 */ /* 0x000fe200078e020f */
[----:B------:R-:W-:Y:S01]  /*6470*/  PRMT R81, R96, 0x8880, RZ ;  /* 0x0000888060517816 */ /* 0x000fe200000000ff */
[----:B------:R-:W-:Y:S01]  /*6480*/  IMAD R14, R78, R18, RZ ;  /* 0x000000124e0e7224 */ /* 0x000fe200078e02ff */
[----:B------:R-:W-:Y:S01]  /*6490*/  SHF.R.S32.HI R85, RZ, 0x18, R85 ;  /* 0x00000018ff557819 */ /* 0x000fe20000011455 */
[----:B------:R-:W-:Y:S01]  /*64a0*/  IMAD R12, R83, R82, R12 ;  /* 0x00000052530c7224 */ /* 0x000fe200078e020c */
[----:B------:R-:W-:Y:S01]  /*64b0*/  I2IP.S8.S32.SAT R94, R15, R10, RZ ;  /* 0x0000000a0f5e7239 */ /* 0x000fe200000014ff */
[----:B------:R-:W-:Y:S01]  /*64c0*/  IMAD R13, R84, R82, R13 ;  /* 0x00000052540d7224 */ /* 0x000fe200078e020d */
[----:B------:R-:W-:Y:S01]  /*64d0*/  SHF.L.U32 R83, R96, 0x10, RZ ;  /* 0x0000001060537819 */ /* 0x000fe200000006ff */
[C---:B------:R-:W-:Y:S01]  /*64e0*/  IMAD R19, R78.reuse, R19, RZ ;  /* 0x000000134e137224 */ /* 0x040fe200078e02ff */
[----:B------:R-:W-:Y:S01]  /*64f0*/  I2IP.S8.S32.SAT R94, R9, R8, R94 ;  /* 0x00000008095e7239 */ /* 0x000fe2000000145e */
[----:B------:R-:W-:Y:S01]  /*6500*/  IMAD R14, R85, R82, R14 ;  /* 0x00000052550e7224 */ /* 0x000fe200078e020e */
[----:B------:R-:W-:Y:S01]  /*6510*/  SHF.R.S32.HI R83, RZ, 0x18, R83 ;  /* 0x00000018ff537819 */ /* 0x000fe20000011453 */
[C---:B------:R-:W-:Y:S01]  /*6520*/  IMAD R16, R78.reuse, R20, RZ ;  /* 0x000000144e107224 */ /* 0x040fe200078e02ff */
[----:B------:R-:W-:Y:S01]  /*6530*/  SHF.L.U32 R84, R97, 0x10, RZ ;  /* 0x0000001061547819 */ /* 0x000fe200000006ff */
[----:B------:R-:W-:Y:S01]  /*6540*/  IMAD R17, R78, R21, RZ ;  /* 0x000000154e117224 */ /* 0x000fe200078e02ff */
[----:B------:R-:W-:Y:S01]  /*6550*/  SHF.L.U32 R85, R96, 0x8, RZ ;  /* 0x0000000860557819 */ /* 0x000fe200000006ff */
[----:B------:R-:W-:Y:S01]  /*6560*/  IMAD R19, R86, R82, R19 ;  /* 0x0000005256137224 */ /* 0x000fe200078e0213 */
[----:B------:R-:W-:Y:S01]  /*6570*/  SHF.R.S32.HI R84, RZ, 0x18, R84 ;  /* 0x00000018ff547819 */ /* 0x000fe20000011454 */
[C---:B------:R-:W-:Y:S01]  /*6580*/  IMAD R18, R78.reuse, R22, RZ ;  /* 0x000000164e127224 */ /* 0x040fe200078e02ff */
[----:B------:R-:W-:Y:S01]  /*6590*/  SHF.R.S32.HI R85, RZ, 0x18, R85 ;  /* 0x00000018ff557819 */ /* 0x000fe20000011455 */
[----:B------:R-:W-:Y:S01]  /*65a0*/  IMAD R16, R81, R82, R16 ;  /* 0x0000005251107224 */ /* 0x000fe200078e0210 */
[----:B------:R-:W-:Y:S01]  /*65b0*/  I2IP.S8.S32.SAT R95, R19, R14, RZ ;  /* 0x0000000e135f7239 */ /* 0x000fe200000014ff */
[-C--:B------:R-:W-:Y:S01]  /*65c0*/  IMAD R17, R83, R82.reuse, R17 ;  /* 0x0000005253117224 */ /* 0x080fe200078e0211 */
[----:B------:R-:W-:Y:S01]  /*65d0*/  PRMT R83, R97, 0x8880, RZ ;  /* 0x0000888061537816 */ /* 0x000fe200000000ff */
[C---:B------:R-:W-:Y:S01]  /*65e0*/  IMAD R23, R78.reuse, R23, RZ ;  /* 0x000000174e177224 */ /* 0x040fe200078e02ff */
[----:B------:R-:W-:Y:S01]  /*65f0*/  SHF.R.S32.HI R81, RZ, 0x18, R96 ;  /* 0x00000018ff517819 */ /* 0x000fe20000011460 */
[----:B------:R-:W-:Y:S01]  /*6600*/  IMAD R18, R85, R82, R18 ;  /* 0x0000005255127224 */ /* 0x000fe200078e0212 */
[----:B------:R-:W-:Y:S01]  /*6610*/  SHF.L.U32 R85, R97, 0x8, RZ ;  /* 0x0000000861557819 */ /* 0x000fe200000006ff */
[C---:B------:R-:W-:Y:S01]  /*6620*/  IMAD R20, R78.reuse, R24, RZ ;  /* 0x000000184e147224 */ /* 0x040fe200078e02ff */
[----:B------:R-:W-:Y:S01]  /*6630*/  I2IP.S8.S32.SAT R95, R13, R12, R95 ;  /* 0x0000000c0d5f7239 */ /* 0x000fe2000000145f */
[----:B------:R-:W-:Y:S01]  /*6640*/  IMAD R21, R78, R25, RZ ;  /* 0x000000194e157224 */ /* 0x000fe200078e02ff */
[----:B------:R-:W-:Y:S01]  /*6650*/  SHF.R.S32.HI R85, RZ, 0x18, R85 ;  /* 0x00000018ff557819 */ /* 0x000fe20000011455 */
[----:B------:R-:W-:Y:S01]  /*6660*/  IMAD R23, R81, R82, R23 ;  /* 0x0000005251177224 */ /* 0x000fe200078e0217 */
[----:B------:R-:W-:Y:S01]  /*6670*/  PRMT R81, R98, 0x8880, RZ ;  /* 0x0000888062517816 */ /* 0x000fe200000000ff */
[----:B------:R-:W-:Y:S01]  /*6680*/  IMAD R22, R78, R26, RZ ;  /* 0x0000001a4e167224 */ /* 0x000fe200078e02ff */
[----:B------:R1:W-:Y:S01]  /*6690*/  STS.128 [R155+UR49+0x4200], R92 ;  /* 0x0042005c9b007988 */ /* 0x0003e20008000c31 */
[----:B------:R-:W-:Y:S01]  /*66a0*/  IMAD R20, R83, R82, R20 ;  /* 0x0000005253147224 */ /* 0x000fe200078e0214 */
[----:B------:R-:W-:Y:S01]  /*66b0*/  I2IP.S8.S32.SAT R100, R23, R18, RZ ;  /* 0x0000001217647239 */ /* 0x000fe200000014ff */
[----:B------:R-:W-:Y:S01]  /*66c0*/  IMAD R21, R84, R82, R21 ;  /* 0x0000005254157224 */ /* 0x000fe200078e0215 */
[----:B------:R-:W-:Y:S01]  /*66d0*/  SHF.R.S32.HI R86, RZ, 0x18, R97 ;  /* 0x00000018ff567819 */ /* 0x000fe20000011461 */
[----:B------:R-:W-:Y:S01]  /*66e0*/  IMAD.U32 R83, R98, 0x10000, RZ ;  /* 0x0001000062537824 */ /* 0x000fe200078e00ff */
[----:B------:R-:W-:Y:S01]  /*66f0*/  I2IP.S8.S32.SAT R100, R17, R16, R100 ;  /* 0x0000001011647239 */ /* 0x000fe20000001464 */
[----:B------:R-:W-:Y:S01]  /*6700*/  IMAD R27, R78, R27, RZ ;  /* 0x0000001b4e1b7224 */ /* 0x000fe200078e02ff */
[----:B------:R-:W-:Y:S01]  /*6710*/  SHF.L.U32 R84, R99, 0x10, RZ ;  /* 0x0000001063547819 */ /* 0x000fe200000006ff */
[----:B------:R-:W-:Y:S01]  /*6720*/  IMAD R22, R85, R82, R22 ;  /* 0x0000005255167224 */ /* 0x000fe200078e0216 */
[----:B------:R-:W-:Y:S01]  /*6730*/  SHF.L.U32 R85, R98, 0x8, RZ ;  /* 0x0000000862557819 */ /* 0x000fe200000006ff */
[C---:B------:R-:W-:Y:S01]  /*6740*/  IMAD R24, R78.reuse, R28, RZ ;  /* 0x0000001c4e187224 */ /* 0x040fe200078e02ff */
[----:B------:R-:W-:Y:S01]  /*6750*/  SHF.R.S32.HI R83, RZ, 0x18, R83 ;  /* 0x00000018ff537819 */ /* 0x000fe20000011453 */
[----:B------:R-:W-:Y:S01]  /*6760*/  IMAD R25, R78, R29, RZ ;  /* 0x0000001d4e197224 */ /* 0x000fe200078e02ff */
[----:B------:R-:W-:Y:S01]  /*6770*/  SHF.R.S32.HI R84, RZ, 0x18, R84 ;  /* 0x00000018ff547819 */ /* 0x000fe20000011454 */
[----:B------:R-:W-:Y:S01]  /*6780*/  IMAD R27, R86, R82, R27 ;  /* 0x00000052561b7224 */ /* 0x000fe200078e021b */
[----:B------:R-:W-:Y:S01]  /*6790*/  SHF.R.S32.HI R85, RZ, 0x18, R85 ;  /* 0x00000018ff557819 */ /* 0x000fe20000011455 */
[C---:B------:R-:W-:Y:S01]  /*67a0*/  IMAD R26, R78.reuse, R30, RZ ;  /* 0x0000001e4e1a7224 */ /* 0x040fe200078e02ff */
[----:B------:R-:W-:Y:S01]  /*67b0*/  SHF.R.S32.HI R86, RZ, 0x18, R99 ;  /* 0x00000018ff567819 */ /* 0x000fe20000011463 */
[----:B------:R-:W-:Y:S01]  /*67c0*/  IMAD R24, R81, R82, R24 ;  /* 0x0000005251187224 */ /* 0x000fe200078e0218 */
[----:B------:R-:W-:Y:S01]  /*67d0*/  I2IP.S8.S32.SAT R101, R27, R22, RZ ;  /* 0x000000161b657239 */ /* 0x000fe200000014ff */
[----:B------:R-:W-:Y:S01]  /*67e0*/  IMAD R25, R83, R82, R25 ;  /* 0x0000005253197224 */ /* 0x000fe200078e0219 */
[----:B------:R-:W-:Y:S01]  /*67f0*/  SHF.R.S32.HI R81, RZ, 0x18, R98 ;  /* 0x00000018ff517819 */ /* 0x000fe20000011462 */
[C---:B------:R-:W-:Y:S01]  /*6800*/  IMAD R31, R78.reuse, R31, RZ ;  /* 0x0000001f4e1f7224 */ /* 0x040fe200078e02ff */
[----:B------:R-:W-:Y:S01]  /*6810*/  I2IP.S8.S32.SAT R101, R21, R20, R101 ;  /* 0x0000001415657239 */ /* 0x000fe20000001465 */
[----:B------:R-:W-:Y:S01]  /*6820*/  IMAD R26, R85, R82, R26 ;  /* 0x00000052551a7224 */ /* 0x000fe200078e021a */
[C---:B------:R-:W-:Y:S01]  /*6830*/  PRMT R83, R99.reuse, 0x8880, RZ ;  /* 0x0000888063537816 */ /* 0x040fe200000000ff */
[C---:B------:R-:W-:Y:S01]  /*6840*/  IMAD R28, R78.reuse, R32, RZ ;  /* 0x000000204e1c7224 */ /* 0x040fe200078e02ff */
[----:B------:R-:W-:Y:S01]  /*6850*/  SHF.L.U32 R85, R99, 0x8, RZ ;  /* 0x0000000863557819 */ /* 0x000fe200000006ff */
[C---:B------:R-:W-:Y:S02]  /*6860*/  IMAD R29, R78.reuse, R33, RZ ;  /* 0x000000214e1d7224 */ /* 0x040fe400078e02ff */
[----:B------:R-:W-:Y:S01]  /*6870*/  IMAD R31, R81, R82, R31 ;  /* 0x00000052511f7224 */ /* 0x000fe200078e021f */
[----:B------:R-:W-:Y:S01]  /*6880*/  SHF.R.S32.HI R85, RZ, 0x18, R85 ;  /* 0x00000018ff557819 */ /* 0x000fe20000011455 */
[----:B------:R-:W-:Y:S01]  /*6890*/  IMAD R30, R78, R34, RZ ;  /* 0x000000224e1e7224 */ /* 0x000fe200078e02ff */
[----:B------:R-:W-:Y:S01]  /*68a0*/  PRMT R81, R104, 0x8880, RZ ;  /* 0x0000888068517816 */ /* 0x000fe200000000ff */
[----:B------:R-:W-:Y:S01]  /*68b0*/  IMAD R28, R83, R82, R28 ;  /* 0x00000052531c7224 */ /* 0x000fe200078e021c */
[----:B------:R-:W-:Y:S01]  /*68c0*/  I2IP.S8.S32.SAT R102, R31, R26, RZ ;  /* 0x0000001a1f667239 */ /* 0x000fe200000014ff */
[----:B------:R-:W-:Y:S01]  /*68d0*/  IMAD R29, R84, R82, R29 ;  /* 0x00000052541d7224 */ /* 0x000fe200078e021d */
[----:B------:R-:W-:Y:S01]  /*68e0*/  SHF.L.U32 R83, R104, 0x10, RZ ;  /* 0x0000001068537819 */ /* 0x000fe200000006ff */
[----:B------:R-:W-:Y:S01]  /*68f0*/  IMAD R35, R78, R35, RZ ;  /* 0x000000234e237224 */ /* 0x000fe200078e02ff */
[----:B------:R-:W-:Y:S01]  /*6900*/  I2IP.S8.S32.SAT R102, R25, R24, R102 ;  /* 0x0000001819667239 */ /* 0x000fe20000001466 */
[----:B------:R-:W-:Y:S01]  /*6910*/  IMAD R30, R85, R82, R30 ;  /* 0x00000052551e7224 */ /* 0x000fe200078e021e */
[----:B------:R-:W-:Y:S01]  /*6920*/  SHF.L.U32 R85, R104, 0x8, RZ ;  /* 0x0000000868557819 */ /* 0x000fe200000006ff */
[C---:B------:R-:W-:Y:S01]  /*6930*/  IMAD R32, R78.reuse, R36, RZ ;  /* 0x000000244e207224 */ /* 0x040fe200078e02ff */
[----:B------:R-:W-:Y:S01]  /*6940*/  SHF.R.S32.HI R83, RZ, 0x18, R83 ;  /* 0x00000018ff537819 */ /* 0x000fe20000011453 */
[----:B------:R-:W-:Y:S01]  /*6950*/  IMAD R33, R78, R37, RZ ;  /* 0x000000254e217224 */ /* 0x000fe200078e02ff */
[----:B------:R-:W-:Y:S01]  /*6960*/  SHF.R.S32.HI R85, RZ, 0x18, R85 ;  /* 0x00000018ff557819 */ /* 0x000fe20000011455 */
[----:B------:R-:W-:Y:S01]  /*6970*/  IMAD R35, R86, R82, R35 ;  /* 0x0000005256237224 */ /* 0x000fe200078e0223 */
[----:B------:R-:W-:Y:S01]  /*6980*/  PRMT R84, R105, 0x8880, RZ ;  /* 0x0000888069547816 */ /* 0x000fe200000000ff */
[----:B------:R-:W-:Y:S01]  /*6990*/  IMAD R34, R78, R38, RZ ;  /* 0x000000264e227224 */ /* 0x000fe200078e02ff */
[----:B------:R-:W-:Y:S01]  /*69a0*/  SHF.L.U32 R86, R108, 0x10, RZ ;  /* 0x000000106c567819 */ /* 0x000fe200000006ff */
[----:B------:R-:W-:Y:S01]  /*69b0*/  IMAD R32, R81, R82, R32 ;  /* 0x0000005251207224 */ /* 0x000fe200078e0220 */
[----:B------:R-:W-:Y:S01]  /*69c0*/  SHF.R.S32.HI R81, RZ, 0x18, R104 ;  /* 0x00000018ff517819 */ /* 0x000fe20000011468 */
[C---:B------:R-:W-:Y:S01]  /*69d0*/  IMAD R39, R78.reuse, R39, RZ ;  /* 0x000000274e277224 */ /* 0x040fe200078e02ff */
[----:B------:R-:W-:Y:S01]  /*69e0*/  I2IP.S8.S32.SAT R103, R35, R30, RZ ;  /* 0x0000001e23677239 */ /* 0x000fe200000014ff */
[-C--:B------:R-:W-:Y:S02]  /*69f0*/  IMAD R33, R83, R82.reuse, R33 ;  /* 0x0000005253217224 */ /* 0x080fe400078e0221 */
[----:B------:R-:W-:Y:S01]  /*6a00*/  IMAD R34, R85, R82, R34 ;  /* 0x0000005255227224 */ /* 0x000fe200078e0222 */
[----:B------:R-:W-:Y:S01]  /*6a10*/  I2IP.S8.S32.SAT R103, R29, R28, R103 ;  /* 0x0000001c1d677239 */ /* 0x000fe20000001467 */
[C---:B------:R-:W-:Y:S01]  /*6a20*/  IMAD.U32 R83, R105.reuse, 0x10000, RZ ;  /* 0x0001000069537824 */ /* 0x040fe200078e00ff */
[----:B------:R-:W-:Y:S01]  /*6a30*/  SHF.L.U32 R85, R105, 0x8, RZ ;  /* 0x0000000869557819 */ /* 0x000fe200000006ff */
[----:B------:R-:W-:Y:S01]  /*6a40*/  IMAD R39, R81, R82, R39 ;  /* 0x0000005251277224 */ /* 0x000fe200078e0227 */
[----:B------:R-:W-:Y:S01]  /*6a50*/  MOV R81, R84 ;  /* 0x0000005400517202 */ /* 0x000fe20000000f00 */
[C---:B------:R-:W-:Y:S01]  /*6a60*/  IMAD R36, R78.reuse, R40, RZ ;  /* 0x000000284e247224 */ /* 0x040fe200078e02ff */
[----:B------:R-:W-:Y:S01]  /*6a70*/  SHF.R.S32.HI R83, RZ, 0x18, R83 ;  /* 0x00000018ff537819 */ /* 0x000fe20000011453 */
[C---:B------:R-:W-:Y:S01]  /*6a80*/  IMAD R37, R78.reuse, R41, RZ ;  /* 0x000000294e257224 */ /* 0x040fe200078e02ff */
[----:B------:R-:W-:Y:S01]  /*6a90*/  SHF.R.S32.HI R85, RZ, 0x18, R85 ;  /* 0x00000018ff557819 */ /* 0x000fe20000011455 */
[C---:B------:R-:W-:Y:S01]  /*6aa0*/  IMAD R38, R78.reuse, R42, RZ ;  /* 0x0000002a4e267224 */ /* 0x040fe200078e02ff */
[----:B------:R1:W-:Y:S01]  /*6ab0*/  STS.128 [R175+0x4200], R100 ;  /* 0x00420064af007388 */ /* 0x0003e20000000c00 */
[----:B------:R-:W-:Y:S01]  /*6ac0*/  IMAD R36, R81, R82, R36 ;  /* 0x0000005251247224 */ /* 0x000fe200078e0224 */
[----:B------:R-:W-:Y:S01]  /*6ad0*/  I2IP.S8.S32.SAT R112, R39, R34, RZ ;  /* 0x0000002227707239 */ /* 0x000fe200000014ff */
[-C--:B------:R-:W-:Y:S01]  /*6ae0*/  IMAD R37, R83, R82.reuse, R37 ;  /* 0x0000005253257224 */ /* 0x080fe200078e0225 */
[----:B------:R-:W-:Y:S01]  /*6af0*/  SHF.R.S32.HI R84, RZ, 0x18, R105 ;  /* 0x00000018ff547819 */ /* 0x000fe20000011469 */
[----:B------:R-:W-:Y:S01]  /*6b00*/  IMAD R43, R78, R43, RZ ;  /* 0x0000002b4e2b7224 */ /* 0x000fe200078e02ff */
[C---:B------:R-:W-:Y:S01]  /*6b10*/  SHF.L.U32 R83, R106.reuse, 0x10, RZ ;  /* 0x000000106a537819 */ /* 0x040fe200000006ff */
[----:B------:R-:W-:Y:S01]  /*6b20*/  IMAD R38, R85, R82, R38 ;  /* 0x0000005255267224 */ /* 0x000fe200078e0226 */
[----:B------:R-:W-:Y:S01]  /*6b30*/  PRMT R81, R106, 0x8880, RZ ;  /* 0x000088806a517816 */ /* 0x000fe200000000ff */
[----:B------:R-:W-:Y:S01]  /*6b40*/  IMAD R40, R78, R44, RZ ;  /* 0x0000002c4e287224 */ /* 0x000fe200078e02ff */
[----:B------:R-:W-:Y:S01]  /*6b50*/  SHF.L.U32 R85, R106, 0x8, RZ ;  /* 0x000000086a557819 */ /* 0x000fe200000006ff */
[----:B------:R-:W-:Y:S01]  /*6b60*/  IMAD R41, R78, R45, RZ ;  /* 0x0000002d4e297224 */ /* 0x000fe200078e02ff */
[----:B------:R-:W-:Y:S01]  /*6b70*/  SHF.R.S32.HI R83, RZ, 0x18, R83 ;  /* 0x00000018ff537819 */ /* 0x000fe20000011453 */
[----:B------:R-:W-:Y:S01]  /*6b80*/  IMAD R43, R84, R82, R43 ;  /* 0x00000052542b7224 */ /* 0x000fe200078e022b */
[----:B------:R-:W-:Y:S01]  /*6b90*/  SHF.R.S32.HI R85, RZ, 0x18, R85 ;  /* 0x00000018ff557819 */ /* 0x000fe20000011455 */
[C---:B------:R-:W-:Y:S01]  /*6ba0*/  IMAD R42, R78.reuse, R46, RZ ;  /* 0x0000002e4e2a7224 */ /* 0x040fe200078e02ff */
[----:B------:R-:W-:Y:S01]  /*6bb0*/  I2IP.S8.S32.SAT R112, R33, R32, R112 ;  /* 0x0000002021707239 */ /* 0x000fe20000001470 */
[----:B------:R-:W-:Y:S01]  /*6bc0*/  IMAD R40, R81, R82, R40 ;  /* 0x0000005251287224 */ /* 0x000fe200078e0228 */
[----:B------:R-:W-:Y:S01]  /*6bd0*/  SHF.R.S32.HI R84, RZ, 0x18, R106 ;  /* 0x00000018ff547819 */ /* 0x000fe2000001146a */
[----:B------:R-:W-:Y:S01]  /*6be0*/  IMAD R47, R78, R47, RZ ;  /* 0x0000002f4e2f7224 */ /* 0x000fe200078e02ff */
[----:B------:R-:W-:Y:S01]  /*6bf0*/  I2IP.S8.S32.SAT R113, R43, R38, RZ ;  /* 0x000000262b717239 */ /* 0x000fe200000014ff */
[-C--:B------:R-:W-:Y:S01]  /*6c00*/  IMAD R41, R83, R82.reuse, R41 ;  /* 0x0000005253297224 */ /* 0x080fe200078e0229 */
[----:B------:R-:W-:Y:S01]  /*6c10*/  PRMT R81, R107, 0x8880, RZ ;  /* 0x000088806b517816 */ /* 0x000fe200000000ff */
[-C--:B------:R-:W-:Y:S01]  /*6c20*/  IMAD R42, R85, R82.reuse, R42 ;  /* 0x00000052552a7224 */ /* 0x080fe200078e022a */
[----:B------:R-:W-:Y:S01]  /*6c30*/  SHF.L.U32 R83, R107, 0x10, RZ ;  /* 0x000000106b537819 */ /* 0x000fe200000006ff */
[----:B------:R-:W-:Y:S01]  /*6c40*/  IMAD R47, R84, R82, R47 ;  /* 0x00000052542f7224 */ /* 0x000fe200078e022f */
[----:B------:R-:W-:Y:S01]  /*6c50*/  I2IP.S8.S32.SAT R113, R37, R36, R113 ;  /* 0x0000002425717239 */ /* 0x000fe20000001471 */
[C---:B------:R-:W-:Y:S01]  /*6c60*/  IMAD R44, R78.reuse, R48, RZ ;  /* 0x000000304e2c7224 */ /* 0x040fe200078e02ff */
[----:B------:R-:W-:Y:S01]  /*6c70*/  SHF.R.S32.HI R83, RZ, 0x18, R83 ;  /* 0x00000018ff537819 */ /* 0x000fe20000011453 */
[----:B------:R-:W-:Y:S01]  /*6c80*/  IMAD.SHL.U32 R84, R107, 0x100, RZ ;  /* 0x000001006b547824 */ /* 0x000fe200078e00ff */
[----:B------:R-:W-:Y:S01]  /*6c90*/  I2IP.S8.S32.SAT R114, R47, R42, RZ ;  /* 0x0000002a2f727239 */ /* 0x000fe200000014ff */
[----:B------:R-:W-:Y:S01]  /*6ca0*/  IMAD R45, R78, R49, RZ ;  /* 0x000000314e2d7224 */ /* 0x000fe200078e02ff */
[----:B------:R-:W-:Y:S01]  /*6cb0*/  PRMT R85, R108, 0x8880, RZ ;  /* 0x000088806c557816 */ /* 0x000fe200000000ff */
[----:B------:R-:W-:Y:S01]  /*6cc0*/  IMAD R44, R81, R82, R44 ;  /* 0x00000052512c7224 */ /* 0x000fe200078e022c */
[----:B------:R-:W-:Y:S01]  /*6cd0*/  SHF.R.S32.HI R81, RZ, 0x18, R84 ;  /* 0x00000018ff517819 */ /* 0x000fe20000011454 */
[C---:B------:R-:W-:Y:S01]  /*6ce0*/  IMAD R46, R78.reuse, R50, RZ ;  /* 0x000000324e2e7224 */ /* 0x040fe200078e02ff */
[----:B------:R-:W-:Y:S01]  /*6cf0*/  I2IP.S8.S32.SAT R114, R41, R40, R114 ;  /* 0x0000002829727239 */ /* 0x000fe20000001472 */
[----:B------:R-:W-:Y:S01]  /*6d00*/  IMAD R45, R83, R82, R45 ;  /* 0x00000052532d7224 */ /* 0x000fe200078e022d */
[----:B------:R-:W-:Y:S01]  /*6d10*/  SHF.R.S32.HI R83, RZ, 0x18, R107 ;  /* 0x00000018ff537819 */ /* 0x000fe2000001146b */
[----:B------:R-:W-:Y:S01]  /*6d20*/  IMAD R51, R78, R51, RZ ;  /* 0x000000334e337224 */ /* 0x000fe200078e02ff */
[----:B------:R-:W-:Y:S01]  /*6d30*/  SHF.L.U32 R84, R108, 0x8, RZ ;  /* 0x000000086c547819 */ /* 0x000fe200000006ff */
[C---:B------:R-:W-:Y:S02]  /*6d40*/  IMAD R48, R78.reuse, R52, RZ ;  /* 0x000000344e307224 */ /* 0x040fe400078e02ff */
[-C--:B------:R-:W-:Y:S01]  /*6d50*/  IMAD R46, R81, R82.reuse, R46 ;  /* 0x00000052512e7224 */ /* 0x080fe200078e022e */
[----:B------:R-:W-:Y:S01]  /*6d60*/  SHF.R.S32.HI R81, RZ, 0x18, R86 ;  /* 0x00000018ff517819 */ /* 0x000fe20000011456 */
[C---:B------:R-:W-:Y:S01]  /*6d70*/  IMAD R49, R78.reuse, R53, RZ ;  /* 0x000000354e317224 */ /* 0x040fe200078e02ff */
[----:B------:R-:W-:Y:S01]  /*6d80*/  SHF.R.S32.HI R86, RZ, 0x18, R111 ;  /* 0x00000018ff567819 */ /* 0x000fe2000001146f */
[----:B------:R-:W-:Y:S01]  /*6d90*/  IMAD R51, R83, R82, R51 ;  /* 0x0000005253337224 */ /* 0x000fe200078e0233 */
[----:B------:R-:W-:Y:S01]  /*6da0*/  SHF.R.S32.HI R83, RZ, 0x18, R84 ;  /* 0x00000018ff537819 */ /* 0x000fe20000011454 */
[C---:B------:R-:W-:Y:S01]  /*6db0*/  IMAD R50, R78.reuse, R54, RZ ;  /* 0x000000364e327224 */ /* 0x040fe200078e02ff */
[----:B------:R-:W-:Y:S01]  /*6dc0*/  SHF.R.S32.HI R84, RZ, 0x18, R108 ;  /* 0x00000018ff547819 */ /* 0x000fe2000001146c */
[----:B------:R-:W-:Y:S01]  /*6dd0*/  IMAD R48, R85, R82, R48 ;  /* 0x0000005255307224 */ /* 0x000fe200078e0230 */
[----:B------:R-:W-:Y:S01]  /*6de0*/  I2IP.S8.S32.SAT R115, R51, R46, RZ ;  /* 0x0000002e33737239 */ /* 0x000fe200000014ff */
[C---:B------:R-:W-:Y:S01]  /*6df0*/  IMAD R55, R78.reuse, R55, RZ ;  /* 0x000000374e377224 */ /* 0x040fe200078e02ff */
[----:B------:R-:W-:Y:S01]  /*6e00*/  SHF.L.U32 R85, R109, 0x10, RZ ;  /* 0x000000106d557819 */ /* 0x000fe200000006ff */
[----:B------:R-:W-:Y:S01]  /*6e10*/  IMAD R49, R81, R82, R49 ;  /* 0x0000005251317224 */ /* 0x000fe200078e0231 */
[----:B------:R-:W-:Y:S01]  /*6e20*/  PRMT R81, R109, 0x8880, RZ ;  /* 0x000088806d517816 */ /* 0x000fe200000000ff */
[----:B------:R-:W-:Y:S01]  /*6e30*/  IMAD R52, R78, R56, RZ ;  /* 0x000000384e347224 */ /* 0x000fe200078e02ff */
[----:B------:R-:W-:Y:S01]  /*6e40*/  I2IP.S8.S32.SAT R115, R45, R44, R115 ;  /* 0x0000002c2d737239 */ /* 0x000fe20000001473 */
[-C--:B------:R-:W-:Y:S01]  /*6e50*/  IMAD R50, R83, R82.reuse, R50 ;  /* 0x0000005253327224 */ /* 0x080fe200078e0232 */
[----:B------:R-:W-:Y:S01]  /*6e60*/  SHF.R.S32.HI R83, RZ, 0x18, R85 ;  /* 0x00000018ff537819 */ /* 0x000fe20000011455 */
[-C--:B------:R-:W-:Y:S01]  /*6e70*/  IMAD R55, R84, R82.reuse, R55 ;  /* 0x0000005254377224 */ /* 0x080fe200078e0237 */
[----:B------:R-:W-:Y:S01]  /*6e80*/  PRMT R85, R110, 0x8880, RZ ;  /* 0x000088806e557816 */ /* 0x000fe200000000ff */
[----:B------:R-:W-:Y:S01]  /*6e90*/  IMAD R52, R81, R82, R52 ;  /* 0x0000005251347224 */ /* 0x000fe200078e0234 */
[----:B------:R-:W-:Y:S01]  /*6ea0*/  SHF.L.U32 R81, R109, 0x8, RZ ;  /* 0x000000086d517819 */ /* 0x000fe200000006ff */
[C---:B------:R-:W-:Y:S01]  /*6eb0*/  IMAD R53, R78.reuse, R57, RZ ;  /* 0x000000394e357224 */ /* 0x040fe200078e02ff */
[----:B------:R1:W-:Y:S01]  /*6ec0*/  STS.128 [R174+0x4200], R112 ;  /* 0x00420070ae007388 */ /* 0x0003e20000000c00 */
[----:B------:R-:W-:Y:S01]  /*6ed0*/  IMAD R54, R78, R58, RZ ;  /* 0x0000003a4e367224 */ /* 0x000fe200078e02ff */
[----:B------:R-:W-:Y:S01]  /*6ee0*/  SHF.R.S32.HI R81, RZ, 0x18, R81 ;  /* 0x00000018ff517819 */ /* 0x000fe20000011451 */
[----:B------:R-:W-:Y:S01]  /*6ef0*/  IMAD R53, R83, R82, R53 ;  /* 0x0000005253357224 */ /* 0x000fe200078e0235 */
[----:B------:R-:W-:Y:S01]  /*6f00*/  SHF.L.U32 R84, R110, 0x10, RZ ;  /* 0x000000106e547819 */ /* 0x000fe200000006ff */
[C---:B------:R-:W-:Y:S01]  /*6f10*/  IMAD R59, R78.reuse, R59, RZ ;  /* 0x0000003b4e3b7224 */ /* 0x040fe200078e02ff */
[----:B------:R-:W-:Y:S01]  /*6f20*/  SHF.R.S32.HI R83, RZ, 0x18, R109 ;  /* 0x00000018ff537819 */ /* 0x000fe2000001146d */
[C---:B------:R-:W-:Y:S01]  /*6f30*/  IMAD R56, R78.reuse, R60, RZ ;  /* 0x0000003c4e387224 */ /* 0x040fe200078e02ff */
[----:B------:R-:W-:Y:S01]  /*6f40*/  I2IP.S8.S32.SAT R120, R55, R50, RZ ;  /* 0x0000003237787239 */ /* 0x000fe200000014ff */
[----:B------:R-:W-:Y:S01]  /*6f50*/  IMAD R54, R81, R82, R54 ;  /* 0x0000005251367224 */ /* 0x000fe200078e0236 */
[----:B------:R-:W-:Y:S01]  /*6f60*/  SHF.R.S32.HI R84, RZ, 0x18, R84 ;  /* 0x00000018ff547819 */ /* 0x000fe20000011454 */
[----:B------:R-:W-:Y:S01]  /*6f70*/  IMAD R57, R78, R61, RZ ;  /* 0x0000003d4e397224 */ /* 0x000fe200078e02ff */
[----:B------:R-:W-:Y:S01]  /*6f80*/  I2IP.S8.S32.SAT R120, R49, R48, R120 ;  /* 0x0000003031787239 */ /* 0x000fe20000001478 */
[-C--:B------:R-:W-:Y:S01]  /*6f90*/  IMAD R59, R83, R82.reuse, R59 ;  /* 0x00000052533b7224 */ /* 0x080fe200078e023b */
[----:B------:R-:W-:Y:S01]  /*6fa0*/  PRMT R83, R111, 0x8880, RZ ;  /* 0x000088806f537816 */ /* 0x000fe200000000ff */
[-C--:B------:R-:W-:Y:S01]  /*6fb0*/  IMAD R56, R85, R82.reuse, R56 ;  /* 0x0000005255387224 */ /* 0x080fe200078e0238 */
[----:B------:R-:W-:Y:S01]  /*6fc0*/  SHF.R.S32.HI R81, RZ, 0x18, R110 ;  /* 0x00000018ff517819 */ /* 0x000fe2000001146e */
[----:B------:R-:W-:Y:S01]  /*6fd0*/  IMAD R57, R84, R82, R57 ;  /* 0x0000005254397224 */ /* 0x000fe200078e0239 */
[----:B------:R-:W-:Y:S01]  /*6fe0*/  I2IP.S8.S32.SAT R121, R59, R54, RZ ;  /* 0x000000363b797239 */ /* 0x000fe200000014ff */
[C---:B------:R-:W-:Y:S01]  /*6ff0*/  IMAD R58, R78.reuse, R62, RZ ;  /* 0x0000003e4e3a7224 */ /* 0x040fe200078e02ff */
[C---:B------:R-:W-:Y:S01]  /*7000*/  SHF.L.U32 R85, R111.reuse, 0x8, RZ ;  /* 0x000000086f557819 */ /* 0x040fe200000006ff */
[----:B------:R-:W-:Y:S01]  /*7010*/  IMAD.U32 R84, R111, 0x10000, RZ ;  /* 0x000100006f547824 */ /* 0x000fe200078e00ff */
[----:B------:R-:W-:Y:S01]  /*7020*/  I2IP.S8.S32.SAT R121, R53, R52, R121 ;  /* 0x0000003435797239 */ /* 0x000fe20000001479 */
[C---:B------:R-:W-:Y:S01]  /*7030*/  IMAD R63, R78.reuse, R63, RZ ;  /* 0x0000003f4e3f7224 */ /* 0x040fe200078e02ff */
[----:B------:R-:W-:Y:S01]  /*7040*/  SHF.R.S32.HI R85, RZ, 0x18, R85 ;  /* 0x00000018ff557819 */ /* 0x000fe20000011455 */
[C---:B------:R-:W-:Y:S01]  /*7050*/  IMAD R60, R78.reuse, R64, RZ ;  /* 0x000000404e3c7224 */ /* 0x040fe200078e02ff */
[----:B------:R-:W-:Y:S01]  /*7060*/  SHF.R.S32.HI R84, RZ, 0x18, R84 ;  /* 0x00000018ff547819 */ /* 0x000fe20000011454 */
[-C--:B------:R-:W-:Y:S02]  /*7070*/  IMAD R58, R87, R82.reuse, R58 ;  /* 0x00000052573a7224 */ /* 0x080fe400078e023a */
[C---:B------:R-:W-:Y:S02]  /*7080*/  IMAD R61, R78.reuse, R65, RZ ;  /* 0x000000414e3d7224 */ /* 0x040fe400078e02ff */
[-C--:B------:R-:W-:Y:S02]  /*7090*/  IMAD R63, R81, R82.reuse, R63 ;  /* 0x00000052513f7224 */ /* 0x080fe400078e023f */
[----:B------:R-:W-:Y:S02]  /*70a0*/  IMAD R60, R83, R82, R60 ;  /* 0x00000052533c7224 */ /* 0x000fe400078e023c */
[----:B------:R-:W-:Y:S01]  /*70b0*/  IMAD R62, R78, R66, RZ ;  /* 0x000000424e3e7224 */ /* 0x000fe200078e02ff */
[----:B------:R-:W-:Y:S01]  /*70c0*/  I2IP.S8.S32.SAT R122, R63, R58, RZ ;  /* 0x0000003a3f7a7239 */ /* 0x000fe200000014ff */
[----:B------:R-:W-:Y:S02]  /*70d0*/  IMAD R61, R84, R82, R61 ;  /* 0x00000052543d7224 */ /* 0x000fe400078e023d */
[----:B------:R-:W-:Y:S01]  /*70e0*/  IMAD R67, R78, R67, RZ ;  /* 0x000000434e437224 */ /* 0x000fe200078e02ff */
[----:B------:R-:W-:Y:S01]  /*70f0*/  I2IP.S8.S32.SAT R122, R57, R56, R122 ;  /* 0x00000038397a7239 */ /* 0x000fe2000000147a */
[-C--:B------:R-:W-:Y:S02]  /*7100*/  IMAD R62, R85, R82.reuse, R62 ;  /* 0x00000052553e7224 */ /* 0x080fe400078e023e */
[----:B------:R-:W-:Y:S05]  /*7110*/  IMAD R67, R86, R82, R67 ;  /* 0x0000005256437224 */ /* 0x000fea00078e0243 */
[----:B------:R-:W-:Y:S04]  /*7120*/  I2IP.S8.S32.SAT R123, R67, R62, RZ ;  /* 0x0000003e437b7239 */ /* 0x000fe800000014ff */
[----:B------:R-:W-:Y:S05]  /*7130*/  I2IP.S8.S32.SAT R123, R61, R60, R123 ;  /* 0x0000003c3d7b7239 */ /* 0x000fea000000147b */
[----:B------:R1:W-:Y:S01]  /*7140*/  STS.128 [R173+0x4200], R120 ;  /* 0x00420078ad007388 */ /* 0x0003e20000000c00 */
[----:B------:R-:W-:Y:S01]  /*7150*/  @!PT LDS RZ, [RZ] ;  /* 0x00000000fffff984 */ /* 0x000fe20000000800 */
[----:B------:R-:W-:Y:S01]  /*7160*/  @!PT LDS RZ, [RZ] ;  /* 0x00000000fffff984 */ /* 0x000fe20000000800 */
[----:B------:R-:W-:Y:S01]  /*7170*/  @!PT LDS RZ, [RZ] ;  /* 0x00000000fffff984 */ /* 0x000fe20000000800 */
[----:B------:R-:W-:Y:S01]  /*7180*/  @!PT LDS RZ, [RZ] ;  /* 0x00000000fffff984 */ /* 0x000fe20000000800 */
[----:B------:R2:W-:Y:S07]  /*7190*/  MEMBAR.ALL.CTA ;  /* 0x0000000000007992 */ /* 0x0005ee0000008000 */
[----:B--2---:R-:W2:Y:S02]  /*71a0*/  FENCE.VIEW.ASYNC.S ;  /* 0x00000000000073c6 */ /* 0x004ea40000000000 */
[----:B--2---:R-:W-:Y:S06]  /*71b0*/  BAR.SYNC.DEFER_BLOCKING 0x1, 0x80 ;  /* 0x0042000000007b1d */ /* 0x004fec0000010000 */
[----:B------:R-:W-:Y:S05]  /*71c0*/  @P0 BRA `(.L_x_112) ;  /* 0x0000000000280947 */ /* 0x000fea0003800000 */
[----:B------:R-:W-:Y:S02]  /*71d0*/  UIADD3 UR4, UPT, UPT, UR49, 0x4200, URZ ;  /* 0x0000420031047890 */ /* 0x000fe4000fffe0ff */
[----:B------:R-:W-:Y:S01]  /*71e0*/  UIADD3 UR6, UP0, UPT, UR52, 0x680, URZ ;  /* 0x0000068034067890 */ /* 0x000fe2000ff1e0ff */
[----:B------:R-:W-:Y:S03]  /*71f0*/  UMOV UR43, UR36 ;  /* 0x00000024002b7c82 */ /* 0x000fe60008000000 */
[----:B------:R-:W-:Y:S01]  /*7200*/  MOV R168, UR4 ;  /* 0x0000000400a87c02 */ /* 0x000fe20008000f00 */
[----:B------:R-:W-:Y:S03]  /*7210*/  UIADD3.X UR7, UPT, UPT, URZ, UR53, URZ, UP0, !UPT ;  /* 0x00000035ff077290 */ /* 0x000fe600087fe4ff */
[----:B------:R-:W-:Y:S11]  /*7220*/  R2UR UR40, R168 ;  /* 0x00000000a82872ca */ /* 0x000ff600000e0000 */
[----:B------:R-:W-:Y:S02]  /*7230*/  @!UPT UIADD3 URZ, UPT, UPT, URZ, URZ, URZ ;  /* 0x000000fffffff290 */ /* 0x000fe4000fffe0ff */
[----:B------:R2:W-:Y:S01]  /*7240*/  UTMASTG.3D [UR40], [UR6] ;  /* 0x00000028060073b5 */ /* 0x0005e20008010000 */
[----:B------:R0:W-:Y:S01]  /*7250*/  UTMACMDFLUSH ;  /* 0x00000000000079b7 */ /* 0x0001e20000000000 */
[----:B--2---:R-:W-:Y:S04]  /*7260*/  DEPBAR.LE SB0, 0x1 ;  /* 0x000080400000791a */ /* 0x004fe80000000000 */
.L_x_112:
[----:B------:R-:W-:Y:S05]  /*7270*/  BSYNC.RECONVERGENT B0 ;  /* 0x0000000000007941 */ /* 0x000fea0003800200 */
.L_x_111:
[----:B------:R-:W-:Y:S06]  /*7280*/  BAR.SYNC.DEFER_BLOCKING 0x1, 0x80 ;  /* 0x0042000000007b1d */ /* 0x000fec0000010000 */
[----:B------:R-:W2:Y:S01]  /*7290*/  @P6 SYNCS.PHASECHK.TRANS64.TRYWAIT P0, [R124+URZ+0x30], R125 ;  /* 0x0000307d7c0065a7 */ /* 0x000ea200080011ff */
[----:B------:R-:W-:Y:S01]  /*72a0*/  BSSY B1, `(.L_x_113) ;  /* 0x0000023000017945 */ /* 0x000fe20003800000 */
[----:B--2---:R-:W-:Y:S03]  /*72b0*/  @P6 SEL R116, RZ, 0x1, !P0 ;  /* 0x00000001ff746807 */ /* 0x004fe60004000000 */
[----:B------:R-:W-:Y:S05]  /*72c0*/  @!P6 BRA `(.L_x_114) ;  /* 0x000000000080e947 */ /* 0x000fea0003800000 */
[----:B------:R-:W-:Y:S01]  /*72d0*/  ISETP.NE.AND P1, PT, R117, RZ, PT ;  /* 0x000000ff7500720c */ /* 0x000fe20003f25270 */
[----:B------:R-:W-:Y:S01]  /*72e0*/  BSSY B0, `(.L_x_115) ;  /* 0x000000a000007945 */ /* 0x000fe20003800000 */
[----:B------:R-:W-:Y:S11]  /*72f0*/  ISETP.NE.AND P0, PT, R116, RZ, PT ;  /* 0x000000ff7400720c */ /* 0x000ff60003f05270 */
[----:B------:R-:W-:Y:S04]  /*7300*/  @P1 IMAD R119, R162, 0x2000, R119 ;  /* 0x00002000a2771824 */ /* 0x000fe800078e0277 */
[--C-:B------:R-:W-:Y:S01]  /*7310*/  @P1 IMAD.IADD R118, R118, 0x1, R119.reuse ;  /* 0x0000000176761824 */ /* 0x100fe200078e0277 */
[----:B------:R-:W-:Y:S01]  /*7320*/  @P1 IADD3 R2, PT, PT, R167, R119, RZ ;  /* 0x00000077a7021210 */ /* 0x000fe20007ffe0ff */
[----:B------:R-:W-:Y:S01]  /*7330*/  @P1 IMAD.IADD R0, R166, 0x1, R119 ;  /* 0x00000001a6001824 */ /* 0x000fe200078e0277 */
[----:B------:R-:W-:Y:S06]  /*7340*/  @P0 BRA `(.L_x_116) ;  /* 0x00000000000c0947 */ /* 0x000fec0003800000 */
[----:B------:R-:W-:Y:S04]  /*7350*/  SHF.L.U32 R3, R161, 0x1f, RZ ;  /* 0x0000001fa1037819 */ /* 0x000fe800000006ff */
[----:B------:R-:W2:Y:S02]  /*7360*/  SYNCS.PHASECHK.TRANS64.TRYWAIT P0, [R124+URZ+0x30], R3 ;  /* 0x000030037c0075a7 */ /* 0x000ea400080011ff */
[----:B--2---:R-:W-:Y:S05]  /*7370*/  @!P0 BRA `(.L_x_117) ;  /* 0x0000002000288947 */ /* 0x004fea0003800000 */
.L_x_116:
[----:B------:R-:W-:Y:S05]  /*7380*/  BSYNC B0 ;  /* 0x0000000000007941 */ /* 0x000fea0003800000 */
.L_x_115:
[----:B------:R-:W-:Y:S01]  /*7390*/  ISETP.NE.AND P0, PT, R117, RZ, PT ;  /* 0x000000ff7500720c */ /* 0x000fe20003f05270 */
[----:B--2---:R-:W-:Y:S02]  /*73a0*/  VIADD R124, R124, 0x40 ;  /* 0x000000407c7c7836 */ /* 0x004fe40000000000 */
[----:B------:R-:W-:Y:S02]  /*73b0*/  IMAD.U32 R3, RZ, RZ, UR37 ;  /* 0x00000025ff037e24 */ /* 0x000fe4000f8e00ff */
[----:B------:R-:W-:Y:S03]  /*73c0*/  VIADD R162, R162, 0x1 ;  /* 0x00000001a2a27836 */ /* 0x000fe60000000000 */
[----:B------:R-:W-:Y:S05]  /*73d0*/  PRMT R3, R3, 0x654, R124 ;  /* 0x0000065403037816 */ /* 0x000fea000000007c */
[----:B------:R2:W3:Y:S04]  /*73e0*/  @P0 LDS.128 R88, [R119+0x200] ;  /* 0x0002000077580984 */ /* 0x0004e80000000c00 */
[----:B------:R2:W4:Y:S04]  /*73f0*/  @P0 LDS.128 R96, [R2+0x200] ;  /* 0x0002000002600984 */ /* 0x0005280000000c00 */
        /* <DEDUP_REMOVED lines=9> */
[----:B------:R-:W-:Y:S02]  /*7490*/  SEL R4, RZ, 0x1, P0 ;  /* 0x00000001ff047807 */ /* 0x000fe40000000000 */
[----:B------:R-:W-:Y:S02]  /*74a0*/  SEL R162, R162, RZ, P0 ;  /* 0x000000ffa2a27207 */ /* 0x000fe40000000000 */
[----:B------:R-:W-:Y:S01]  /*74b0*/  LOP3.LUT R161, R161, R4, RZ, 0x3c, !PT ;  /* 0x00000004a1a17212 */ /* 0x000fe200078e3cff */
[----:B-----5:R2:W-:Y:S06]  /*74c0*/  SYNCS.ARRIVE.TRANS64.RED.A1T0 RZ, [R3+URZ], RZ ;  /* 0x000000ff03ff79a7 */ /* 0x0205ec00081004ff */
.L_x_114:
[----:B------:R-:W-:Y:S05]  /*74d0*/  BSYNC B1 ;  /* 0x0000000000017941 */ /* 0x000fea0003800000 */
.L_x_113:
[----:B--2---:R-:W-:Y:S05]  /*74e0*/  VIADD R3, R80, 0x40 ;  /* 0x0000004050037836 */ /* 0x004fea0000000000 */
[----:B------:R-:W-:Y:S04]  /*74f0*/  SHF.R.U32.HI R3, RZ, 0x15, R3 ;  /* 0x00000015ff037819 */ /* 0x000fe80000011603 */
[----:B------:R-:W-:Y:S11]  /*7500*/  LOP3.LUT P0, RZ, R3, 0x3, R156, 0x48, !PT ;  /* 0x0000000303ff7812 */ /* 0x000ff6000780489c */
[----:B------:R-:W-:Y:S02]  /*7510*/  @!UPT UIADD3 URZ, UPT, UPT, URZ, URZ, URZ ;  /* 0x000000fffffff290 */ /* 0x000fe4000fffe0ff */
[----:B------:R-:W-:Y:S05]  /*7520*/  @!P0 BRA `(.L_x_118) ;  /* 0x0000000000408947 */ /* 0x000fea0003800000 */
[----:B------:R-:W2:Y:S01]  /*7530*/  LDCU.64 UR8, c[0x4][0x70] ;  /* 0x01000e00ff0877ac */ /* 0x000ea20008000a00 */
[----:B------:R-:W-:Y:S01]  /*7540*/  MOV R3, 0x0 ;  /* 0x0000000000037802 */ /* 0x000fe20000000f00 */
[----:B------:R-:W-:Y:S02]  /*7550*/  HFMA2 R12, -RZ, RZ, 0, 5.9604644775390625e-08 ;  /* 0x00000001ff0c7431 */ /* 0x000fe400000001ff */
[----:B------:R-:W-:Y:S02]  /*7560*/  IMAD.MOV.U32 R8, RZ, RZ, 0x192 ;  /* 0x00000192ff087424 */ /* 0x000fe400078e00ff */
[----:B------:R-:W-:Y:S01]  /*7570*/  IMAD.MOV.U32 R13, RZ, RZ, RZ ;  /* 0x000000ffff0d7224 */ /* 0x000fe200078e00ff */
[----:B------:R-:W5:Y:S01]  /*7580*/  LDCU.64 UR6, c[0x4][0x78] ;  /* 0x01000f00ff0677ac */ /* 0x000f620008000a00 */
[----:B------:R-:W1:Y:S01]  /*7590*/  LDC.64 R2, c[0x4][R3] ;  /* 0x0100000003027b82 */ /* 0x000e620000000a00 */
[----:B------:R-:W3:Y:S01]  /*75a0*/  LDCU.64 UR4, c[0x4][0x10] ;  /* 0x01000200ff0477ac */ /* 0x000ee20008000a00 */
[----:B--2---:R-:W-:Y:S01]  /*75b0*/  MOV R5, UR9 ;  /* 0x0000000900057c02 */ /* 0x004fe20008000f00 */
[----:B------:R-:W-:Y:S01]  /*75c0*/  IMAD.U32 R4, RZ, RZ, UR8 ;  /* 0x00000008ff047e24 */ /* 0x000fe2000f8e00ff */
[----:B-----5:R-:W-:Y:S01]  /*75d0*/  MOV R7, UR7 ;  /* 0x0000000700077c02 */ /* 0x020fe20008000f00 */
[----:B------:R-:W-:Y:S01]  /*75e0*/  IMAD.U32 R6, RZ, RZ, UR6 ;  /* 0x00000006ff067e24 */ /* 0x000fe2000f8e00ff */
[----:B---3--:R-:W-:Y:S01]  /*75f0*/  MOV R11, UR5 ;  /* 0x00000005000b7c02 */ /* 0x008fe20008000f00 */
[----:B------:R-:W-:Y:S02]  /*7600*/  IMAD.U32 R10, RZ, RZ, UR4 ;  /* 0x00000004ff0a7e24 */ /* 0x000fe4000f8e00ff */
[----:B------:R-:W-:Y:S07]  /*7610*/  LEPC R20, `(.L_x_118) ;  /* 0x000000001014794e */ /* 0x000fee0000000000 */
[----:B-1--4-:R-:W-:Y:S05]  /*7620*/  CALL.ABS.NOINC R2 ;  /* 0x0000000002007343 */ /* 0x012fea0003c00000 */
.L_x_118:
[----:B------:R-:W-:Y:S01]  /*7630*/  ISETP.NE.AND P0, PT, R169, RZ, PT ;  /* 0x000000ffa900720c */ /* 0x000fe20003f05270 */
[----:B------:R-:W-:Y:S05]  /*7640*/  WARPSYNC.ALL ;  /* 0x0000000000007948 */ /* 0x000fea0003800000 */
[----:B------:R-:W-:Y:S01]  /*7650*/  R2UR UR4, R80 ;  /* 0x00000000500472ca */ /* 0x000fe200000e0000 */
[----:B---3--:R-:W-:Y:S01]  /*7660*/  IMAD.U32 R141, R90, 0x10000, RZ ;  /* 0x000100005a8d7824 */ /* 0x008fe200078e00ff */
[C---:B------:R-:W-:Y:S01]  /*7670*/  SHF.L.U32 R83, R88.reuse, 0x10, RZ ;  /* 0x0000001058537819 */ /* 0x040fe200000006ff */
[----:B----4-:R-:W-:Y:S01]  /*7680*/  IMAD.U32 R126, R99, 0x10000, RZ ;  /* 0x00010000637e7824 */ /* 0x010fe200078e00ff */
[----:B------:R-:W-:Y:S01]  /*7690*/  PRMT R81, R88, 0x8880, RZ ;  /* 0x0000888058517816 */ /* 0x000fe200000000ff */
[----:B-1----:R-:W-:Y:S01]  /*76a0*/  IMAD.U32 R115, R108, 0x10000, RZ ;  /* 0x000100006c737824 */ /* 0x002fe200078e00ff */
[----:B------:R-:W-:Y:S01]  /*76b0*/  SHF.L.U32 R84, R88, 0x8, RZ ;  /* 0x0000000858547819 */ /* 0x000fe200000006ff */
[----:B------:R-:W-:Y:S01]  /*76c0*/  IMAD.SHL.U32 R134, R96, 0x100, RZ ;  /* 0x0000010060867824 */ /* 0x000fe200078e00ff */
[----:B------:R-:W-:Y:S01]  /*76d0*/  SHF.R.S32.HI R83, RZ, 0x18, R83 ;  /* 0x00000018ff537819 */ /* 0x000fe20000011453 */
[----:B------:R-:W-:Y:S01]  /*76e0*/  IMAD.SHL.U32 R119, R105, 0x100, RZ ;  /* 0x0000010069777824 */ /* 0x000fe200078e00ff */
[----:B------:R-:W-:Y:S01]  /*76f0*/  SHF.R.S32.HI R84, RZ, 0x18, R84 ;  /* 0x00000018ff547819 */ /* 0x000fe20000011454 */
[----:B------:R-:W-:Y:S01]  /*7700*/  IMAD.SHL.U32 R92, R110, 0x100, RZ ;  /* 0x000001006e5c7824 */ /* 0x000fe200078e00ff */
[----:B------:R-:W-:Y:S01]  /*7710*/  SHF.R.S32.HI R85, RZ, 0x18, R88 ;  /* 0x00000018ff557819 */ /* 0x000fe20000011458 */
[----:B------:R-:W1:Y:S01]  /*7720*/  LDTM.x64 R4, tmem[UR4+0x40] ;  /* 0x00004004000479ee */ /* 0x000e620008340000 */
[----:B------:R-:W-:Y:S01]  /*7730*/  PRMT R145, R89, 0x8880, RZ ;  /* 0x0000888059917816 */ /* 0x000fe200000000ff */
[----:B------:R-:W-:Y:S01]  /*7740*/  NOP ;  /* 0x0000000000007918 */ /* 0x000fe20000000000 */
[----:B------:R-:W-:Y:S01]  /*7750*/  IADD3 R171, PT, PT, R171, 0xa0, RZ ;  /* 0x000000a0abab7810 */ /* 0x000fe20007ffe0ff */
[----:B------:R-:W-:Y:S01]  /*7760*/  BSSY.RECONVERGENT B0, `(.L_x_119) ;  /* 0x000011b000007945 */ /* 0x000fe20003800200 */
[----:B------:R-:W-:Y:S02]  /*7770*/  PRMT R102, R109, 0x8880, RZ ;  /* 0x000088806d667816 */ /* 0x000fe400000000ff */
[----:B------:R-:W-:Y:S02]  /*7780*/  LOP3.LUT R171, R171, 0xfefffff8, RZ, 0xc0, !PT ;  /* 0xfefffff8abab7812 */ /* 0x000fe400078ec0ff */
[C---:B------:R-:W-:Y:S02]  /*7790*/  SHF.L.U32 R100, R109.reuse, 0x10, RZ ;  /* 0x000000106d647819 */ /* 0x040fe400000006ff */
[----:B-1----:R1:W-:Y:S01]  /*77a0*/  SYNCS.ARRIVE.TRANS64.RED.A1T0 RZ, [R171+URZ], RZ ;  /* 0x000000ffabff79a7 */ /* 0x0023e200081004ff */
[C---:B------:R-:W-:Y:S02]  /*77b0*/  PRMT R130, R98.reuse, 0x8880, RZ ;  /* 0x0000888062827816 */ /* 0x040fe400000000ff */
[C---:B------:R-:W-:Y:S02]  /*77c0*/  SHF.L.U32 R129, R98.reuse, 0x10, RZ ;  /* 0x0000001062817819 */ /* 0x040fe400000006ff */
[----:B------:R-:W-:Y:S02]  /*77d0*/  SHF.L.U32 R128, R98, 0x8, RZ ;  /* 0x0000000862807819 */ /* 0x000fe400000006ff */
[----:B------:R-:W-:Y:S02]  /*77e0*/  SHF.R.S32.HI R95, RZ, 0x18, R98 ;  /* 0x00000018ff5f7819 */ /* 0x000fe40000011462 */
[----:B------:R-:W-:Y:S02]  /*77f0*/  SHF.L.U32 R98, R109, 0x8, RZ ;  /* 0x000000086d627819 */ /* 0x000fe400000006ff */
[----:B------:R-:W-:Y:S01]  /*7800*/  SHF.L.U32 R144, R89, 0x10, RZ ;  /* 0x0000001059907819 */ /* 0x000fe200000006ff */
[----:B------:R-:W-:Y:S01]  /*7810*/  IMAD R0, R78, R4, RZ ;  /* 0x000000044e007224 */ /* 0x000fe200078e02ff */
[----:B------:R-:W-:Y:S01]  /*7820*/  PRMT R142, R90, 0x8880, RZ ;  /* 0x000088805a8e7816 */ /* 0x000fe200000000ff */
[C---:B------:R-:W-:Y:S01]  /*7830*/  IMAD R2, R78.reuse, R5, RZ ;  /* 0x000000054e027224 */ /* 0x040fe200078e02ff */
[----:B------:R-:W-:Y:S01]  /*7840*/  SHF.R.S32.HI R4, RZ, 0x18, R144 ;  /* 0x00000018ff047819 */ /* 0x000fe20000011490 */
[C---:B------:R-:W-:Y:S01]  /*7850*/  IMAD R3, R78.reuse, R6, RZ ;  /* 0x000000064e037224 */ /* 0x040fe200078e02ff */
[----:B------:R-:W-:Y:S01]  /*7860*/  SHF.R.S32.HI R86, RZ, 0x18, R89 ;  /* 0x00000018ff567819 */ /* 0x000fe20000011459 */
[-C--:B------:R-:W-:Y:S01]  /*7870*/  IMAD R0, R81, R82.reuse, R0 ;  /* 0x0000005251007224 */ /* 0x080fe200078e0200 */
[----:B------:R-:W-:Y:S01]  /*7880*/  PRMT R139, R91, 0x8880, RZ ;  /* 0x000088805b8b7816 */ /* 0x000fe200000000ff */
[----:B------:R-:W-:Y:S01]  /*7890*/  IMAD R7, R78, R7, RZ ;  /* 0x000000074e077224 */ /* 0x000fe200078e02ff */
[----:B------:R-:W-:Y:S01]  /*78a0*/  SHF.R.S32.HI R87, RZ, 0x18, R90 ;  /* 0x00000018ff577819 */ /* 0x000fe2000001145a */
[-C--:B------:R-:W-:Y:S01]  /*78b0*/  IMAD R2, R83, R82.reuse, R2 ;  /* 0x0000005253027224 */ /* 0x080fe200078e0202 */
[----:B------:R-:W-:Y:S01]  /*78c0*/  SHF.R.S32.HI R83, RZ, 0x18, R109 ;  /* 0x00000018ff537819 */ /* 0x000fe2000001146d */
[-C--:B------:R-:W-:Y:S01]  /*78d0*/  IMAD R3, R84, R82.reuse, R3 ;  /* 0x0000005254037224 */ /* 0x080fe200078e0203 */
[----:B------:R-:W-:Y:S01]  /*78e0*/  SHF.L.U32 R138, R91, 0x10, RZ ;  /* 0x000000105b8a7819 */ /* 0x000fe200000006ff */
[----:B------:R-:W-:Y:S01]  /*78f0*/  IMAD R7, R85, R82, R7 ;  /* 0x0000005255077224 */ /* 0x000fe200078e0207 */
[----:B------:R-:W-:Y:S01]  /*7900*/  PRMT R136, R96, 0x8880, RZ ;  /* 0x0000888060887816 */ /* 0x000fe200000000ff */
[----:B------:R-:W-:Y:S01]  /*7910*/  IMAD R8, R78, R8, RZ ;  /* 0x000000084e087224 */ /* 0x000fe200078e02ff */
[----:B------:R-:W-:Y:S01]  /*7920*/  SHF.L.U32 R135, R96, 0x10, RZ ;  /* 0x0000001060877819 */ /* 0x000fe200000006ff */
[C---:B------:R-:W-:Y:S01]  /*7930*/  IMAD R9, R78.reuse, R9, RZ ;  /* 0x000000094e097224 */ /* 0x040fe200078e02ff */
[----:B------:R-:W-:Y:S01]  /*7940*/  I2IP.S8.S32.SAT R109, R7, R3, RZ ;  /* 0x00000003076d7239 */ /* 0x000fe200000014ff */
[C---:B------:R-:W-:Y:S01]  /*7950*/  IMAD R10, R78.reuse, R10, RZ ;  /* 0x0000000a4e0a7224 */ /* 0x040fe200078e02ff */
[----:B------:R-:W-:Y:S01]  /*7960*/  MOV R3, R145 ;  /* 0x0000009100037202 */ /* 0x000fe20000000f00 */
[C---:B------:R-:W-:Y:S01]  /*7970*/  IMAD R7, R78.reuse, R20, RZ ;  /* 0x000000144e077224 */ /* 0x040fe200078e02ff */
[C---:B------:R-:W-:Y:S01]  /*7980*/  PRMT R133, R97.reuse, 0x8880, RZ ;  /* 0x0000888061857816 */ /* 0x040fe200000000ff */
[----:B------:R-:W-:Y:S01]  /*7990*/  IMAD R11, R78, R11, RZ ;  /* 0x0000000b4e0b7224 */ /* 0x000fe200078e02ff */
[----:B------:R-:W-:Y:S01]  /*79a0*/  SHF.L.U32 R132, R97, 0x10, RZ ;  /* 0x0000001061847819 */ /* 0x000fe200000006ff */
[----:B------:R-:W-:Y:S01]  /*79b0*/  IMAD R8, R3, R82, R8 ;  /* 0x0000005203087224 */ /* 0x000fe200078e0208 */
[----:B------:R-:W-:Y:S01]  /*79c0*/  MOV R3, R142 ;  /* 0x0000008e00037202 */ /* 0x000fe20000000f00 */
[----:B------:R-:W-:Y:S01]  /*79d0*/  IMAD R9, R4, R82, R9 ;  /* 0x0000005204097224 */ /* 0x000fe200078e0209 */
[----:B------:R-:W-:Y:S01]  /*79e0*/  SHF.R.S32.HI R4, RZ, 0x18, R141 ;  /* 0x00000018ff047819 */ /* 0x000fe2000001148d */
[C---:B------:R-:W-:Y:S01]  /*79f0*/  IMAD R20, R78.reuse, R25, RZ ;  /* 0x000000194e147224 */ /* 0x040fe200078e02ff */
[----:B------:R-:W-:Y:S01]  /*7a00*/  SHF.R.S32.HI R93, RZ, 0x18, R97 ;  /* 0x00000018ff5d7819 */ /* 0x000fe20000011461 */
[C---:B------:R-:W-:Y:S01]  /*7a10*/  IMAD R25, R78.reuse, R30, RZ ;  /* 0x0000001e4e197224 */ /* 0x040fe200078e02ff */
[----:B------:R-:W-:Y:S01]  /*7a20*/  PRMT R127, R99, 0x8880, RZ ;  /* 0x00008880637f7816 */ /* 0x000fe200000000ff */
[----:B------:R-:W-:Y:S01]  /*7a30*/  IMAD R12, R78, R12, RZ ;  /* 0x0000000c4e0c7224 */ /* 0x000fe200078e02ff */
[----:B------:R-:W-:Y:S01]  /*7a40*/  PRMT R124, R104, 0x8880, RZ ;  /* 0x00008880687c7816 */ /* 0x000fe200000000ff */
[----:B------:R-:W-:Y:S01]  /*7a50*/  IMAD R6, R78, R19, RZ ;  /* 0x000000134e067224 */ /* 0x000fe200078e02ff */
[----:B------:R-:W-:Y:S01]  /*7a60*/  SHF.L.U32 R123, R104, 0x10, RZ ;  /* 0x00000010687b7819 */ /* 0x000fe200000006ff */
[C---:B------:R-:W-:Y:S01]  /*7a70*/  IMAD R30, R78.reuse, R35, RZ ;  /* 0x000000234e1e7224 */ /* 0x040fe200078e02ff */
[C---:B------:R-:W-:Y:S01]  /*7a80*/  PRMT R121, R105.reuse, 0x8880, RZ ;  /* 0x0000888069797816 */ /* 0x040fe200000000ff */
[C---:B------:R-:W-:Y:S01]  /*7a90*/  IMAD R19, R78.reuse, R24, RZ ;  /* 0x000000184e137224 */ /* 0x040fe200078e02ff */
[----:B------:R-:W-:Y:S01]  /*7aa0*/  SHF.L.U32 R120, R105, 0x10, RZ ;  /* 0x0000001069787819 */ /* 0x000fe200000006ff */
[----:B------:R-:W-:Y:S01]  /*7ab0*/  IMAD R35, R78, R40, RZ ;  /* 0x000000284e237224 */ /* 0x000fe200078e02ff */
[----:B------:R-:W-:Y:S01]  /*7ac0*/  PRMT R118, R106, 0x8880, RZ ;  /* 0x000088806a767816 */ /* 0x000fe200000000ff */
[C---:B------:R-:W-:Y:S01]  /*7ad0*/  IMAD R13, R78.reuse, R13, RZ ;  /* 0x0000000d4e0d7224 */ /* 0x040fe200078e02ff */
[----:B------:R-:W-:Y:S01]  /*7ae0*/  SHF.R.S32.HI R101, RZ, 0x18, R105 ;  /* 0x00000018ff657819 */ /* 0x000fe20000011469 */
[----:B------:R-:W-:Y:S01]  /*7af0*/  IMAD R24, R78, R29, RZ ;  /* 0x0000001d4e187224 */ /* 0x000fe200078e02ff */
[----:B------:R-:W-:Y:S01]  /*7b00*/  SHF.L.U32 R116, R106, 0x10, RZ ;  /* 0x000000106a747819 */ /* 0x000fe200000006ff */
[C---:B------:R-:W-:Y:S01]  /*7b10*/  IMAD R40, R78.reuse, R45, RZ ;  /* 0x0000002d4e287224 */ /* 0x040fe200078e02ff */
[----:B------:R-:W-:Y:S01]  /*7b20*/  PRMT R112, R107, 0x8880, RZ ;  /* 0x000088806b707816 */ /* 0x000fe200000000ff */
[C---:B------:R-:W-:Y:S01]  /*7b30*/  IMAD R29, R78.reuse, R34, RZ ;  /* 0x000000224e1d7224 */ /* 0x040fe200078e02ff */
[----:B------:R-:W-:Y:S01]  /*7b40*/  SHF.R.S32.HI R103, RZ, 0x18, R106 ;  /* 0x00000018ff677819 */ /* 0x000fe2000001146a */
[----:B------:R-:W-:Y:S01]  /*7b50*/  IMAD R45, R78, R50, RZ ;  /* 0x000000324e2d7224 */ /* 0x000fe200078e02ff */
[----:B------:R-:W-:Y:S01]  /*7b60*/  PRMT R117, R108, 0x8880, RZ ;  /* 0x000088806c757816 */ /* 0x000fe200000000ff */
[C---:B------:R-:W-:Y:S01]  /*7b70*/  IMAD R14, R78.reuse, R14, RZ ;  /* 0x0000000e4e0e7224 */ /* 0x040fe200078e02ff */
[----:B------:R-:W-:Y:S01]  /*7b80*/  SHF.R.S32.HI R105, RZ, 0x18, R107 ;  /* 0x00000018ff697819 */ /* 0x000fe2000001146b */
[C---:B------:R-:W-:Y:S01]  /*7b90*/  IMAD R34, R78.reuse, R39, RZ ;  /* 0x000000274e227224 */ /* 0x040fe200078e02ff */
[----:B------:R-:W-:Y:S01]  /*7ba0*/  SHF.R.S32.HI R81, RZ, 0x18, R108 ;  /* 0x00000018ff517819 */ /* 0x000fe2000001146c */
[----:B------:R-:W-:Y:S01]  /*7bb0*/  IMAD R50, R78, R55, RZ ;  /* 0x000000374e327224 */ /* 0x000fe200078e02ff */
[----:B------:R-:W-:Y:S01]  /*7bc0*/  SHF.L.U32 R94, R110, 0x10, RZ ;  /* 0x000000106e5e7819 */ /* 0x000fe200000006ff */
[C---:B------:R-:W-:Y:S01]  /*7bd0*/  IMAD R39, R78.reuse, R44, RZ ;  /* 0x0000002c4e277224 */ /* 0x040fe200078e02ff */
[----:B------:R-:W-:Y:S01]  /*7be0*/  SHF.L.U32 R143, R89, 0x8, RZ ;  /* 0x00000008598f7819 */ /* 0x000fe200000006ff */
[C---:B------:R-:W-:Y:S01]  /*7bf0*/  IMAD R55, R78.reuse, R60, RZ ;  /* 0x0000003c4e377224 */ /* 0x040fe200078e02ff */
[----:B------:R-:W-:Y:S01]  /*7c00*/  SHF.R.S32.HI R89, RZ, 0x18, R91 ;  /* 0x00000018ff597819 */ /* 0x000fe2000001145b */
[C---:B------:R-:W-:Y:S01]  /*7c10*/  IMAD R15, R78.reuse, R15, RZ ;  /* 0x0000000f4e0f7224 */ /* 0x040fe200078e02ff */
[----:B------:R-:W-:Y:S01]  /*7c20*/  SHF.R.S32.HI R5, RZ, 0x18, R143 ;  /* 0x00000018ff057819 */ /* 0x000fe2000001148f */
[C---:B------:R-:W-:Y:S01]  /*7c30*/  IMAD R44, R78.reuse, R49, RZ ;  /* 0x000000314e2c7224 */ /* 0x040fe200078e02ff */
[----:B------:R-:W-:Y:S01]  /*7c40*/  SHF.R.S32.HI R85, RZ, 0x18, R110 ;  /* 0x00000018ff557819 */ /* 0x000fe2000001146e */
[----:B------:R-:W-:Y:S01]  /*7c50*/  IMAD R60, R78, R65, RZ ;  /* 0x000000414e3c7224 */ /* 0x000fe200078e02ff */
[----:B------:R-:W-:Y:S01]  /*7c60*/  SHF.L.U32 R140, R90, 0x8, RZ ;  /* 0x000000085a8c7819 */ /* 0x000fe200000006ff */
[-C--:B------:R-:W-:Y:S01]  /*7c70*/  IMAD R10, R5, R82.reuse, R10 ;  /* 0x00000052050a7224 */ /* 0x080fe200078e020a */
[----:B------:R-:W-:Y:S01]  /*7c80*/  PRMT R90, R111, 0x8880, RZ ;  /* 0x000088806f5a7816 */ /* 0x000fe200000000ff */
[-C--:B------:R-:W-:Y:S01]  /*7c90*/  IMAD R11, R86, R82.reuse, R11 ;  /* 0x00000052560b7224 */ /* 0x080fe200078e020b */
[----:B------:R-:W-:Y:S01]  /*7ca0*/  SHF.R.S32.HI R5, RZ, 0x18, R140 ;  /* 0x00000018ff057819 */ /* 0x000fe2000001148c */
[-C--:B------:R-:W-:Y:S01]  /*7cb0*/  IMAD R12, R3, R82.reuse, R12 ;  /* 0x00000052030c7224 */ /* 0x080fe200078e020c */
[----:B------:R-:W-:Y:S01]  /*7cc0*/  SHF.L.U32 R88, R111, 0x10, RZ ;  /* 0x000000106f587819 */ /* 0x000fe200000006ff */
[----:B------:R-:W-:Y:S01]  /*7cd0*/  IMAD R13, R4, R82, R13 ;  /* 0x00000052040d7224 */ /* 0x000fe200078e020d */
[----:B------:R-:W-:Y:S01]  /*7ce0*/  I2IP.S8.S32.SAT R65, R11, R10, RZ ;  /* 0x0000000a0b417239 */ /* 0x000fe200000014ff */
[C---:B------:R-:W-:Y:S01]  /*7cf0*/  IMAD R49, R78.reuse, R54, RZ ;  /* 0x000000364e317224 */ /* 0x040fe200078e02ff */
[----:B------:R-:W-:Y:S01]  /*7d00*/  SHF.L.U32 R137, R91, 0x8, RZ ;  /* 0x000000085b897819 */ /* 0x000fe200000006ff */
[----:B------:R-:W-:Y:S01]  /*7d10*/  IMAD R14, R5, R82, R14 ;  /* 0x00000052050e7224 */ /* 0x000fe200078e020e */
[----:B------:R-:W-:Y:S01]  /*7d20*/  I2IP.S8.S32.SAT R65, R9, R8, R65 ;  /* 0x0000000809417239 */ /* 0x000fe20000001441 */
[C---:B------:R-:W-:Y:S01]  /*7d30*/  IMAD R3, R78.reuse, R16, RZ ;  /* 0x000000104e037224 */ /* 0x040fe200078e02ff */
[----:B------:R-:W-:Y:S01]  /*7d40*/  SHF.R.S32.HI R11, RZ, 0x18, R138 ;  /* 0x00000018ff0b7819 */ /* 0x000fe2000001148a */
[C---:B------:R-:W-:Y:S01]  /*7d50*/  IMAD R54, R78.reuse, R59, RZ ;  /* 0x0000003b4e367224 */ /* 0x040fe200078e02ff */
[----:B------:R-:W-:Y:S01]  /*7d60*/  SHF.R.S32.HI R9, RZ, 0x18, R135 ;  /* 0x00000018ff097819 */ /* 0x000fe20000011487 */
[----:B------:R-:W-:Y:S01]  /*7d70*/  IMAD.MOV.U32 R10, RZ, RZ, R139 ;  /* 0x000000ffff0a7224 */ /* 0x000fe200078e008b */
[----:B------:R-:W-:Y:S01]  /*7d80*/  SHF.R.S32.HI R8, RZ, 0x18, R134 ;  /* 0x00000018ff087819 */ /* 0x000fe20000011486 */
[----:B------:R-:W-:Y:S01]  /*7d90*/  IMAD R59, R78, R64, RZ ;  /* 0x000000404e3b7224 */ /* 0x000fe200078e02ff */
[----:B------:R-:W-:Y:S01]  /*7da0*/  I2IP.S8.S32.SAT R64, R2, R0, R109 ;  /* 0x0000000002407239 */ /* 0x000fe2000000146d */
[----:B------:R-:W-:Y:S01]  /*7db0*/  IMAD R15, R87, R82, R15 ;  /* 0x00000052570f7224 */ /* 0x000fe200078e020f */
[----:B------:R-:W-:Y:S01]  /*7dc0*/  MOV R2, R136 ;  /* 0x0000008800027202 */ /* 0x000fe20000000f00 */
[C---:B------:R-:W-:Y:S01]  /*7dd0*/  IMAD R4, R78.reuse, R17, RZ ;  /* 0x000000114e047224 */ /* 0x040fe200078e02ff */
[----:B------:R-:W-:Y:S01]  /*7de0*/  SHF.R.S32.HI R0, RZ, 0x18, R137 ;  /* 0x00000018ff007819 */ /* 0x000fe20000011489 */
[----:B------:R-:W-:Y:S01]  /*7df0*/  IMAD R5, R78, R18, RZ ;  /* 0x000000124e057224 */ /* 0x000fe200078e02ff */
[----:B------:R-:W-:Y:S01]  /*7e00*/  I2IP.S8.S32.SAT R14, R15, R14, RZ ;  /* 0x0000000e0f0e7239 */ /* 0x000fe200000014ff */
[-C--:B------:R-:W-:Y:S01]  /*7e10*/  IMAD R3, R10, R82.reuse, R3 ;  /* 0x000000520a037224 */ /* 0x080fe200078e0203 */
[----:B------:R-:W-:Y:S01]  /*7e20*/  SHF.R.S32.HI R91, RZ, 0x18, R96 ;  /* 0x00000018ff5b7819 */ /* 0x000fe20000011460 */
[-C--:B------:R-:W-:Y:S01]  /*7e30*/  IMAD R4, R11, R82.reuse, R4 ;  /* 0x000000520b047224 */ /* 0x080fe200078e0204 */
[----:B------:R-:W-:Y:S01]  /*7e40*/  PRMT R96, R110, 0x8880, RZ ;  /* 0x000088806e607816 */ /* 0x000fe200000000ff */
[-C--:B------:R-:W-:Y:S01]  /*7e50*/  IMAD R5, R0, R82.reuse, R5 ;  /* 0x0000005200057224 */ /* 0x080fe200078e0205 */
[----:B------:R-:W-:Y:S01]  /*7e60*/  MOV R0, R133 ;  /* 0x0000008500007202 */ /* 0x000fe20000000f00 */
[C---:B------:R-:W-:Y:S01]  /*7e70*/  IMAD R16, R78.reuse, R21, RZ ;  /* 0x000000154e107224 */ /* 0x040fe200078e02ff */
[----:B------:R-:W-:Y:S01]  /*7e80*/  SHF.L.U32 R131, R97, 0x8, RZ ;  /* 0x0000000861837819 */ /* 0x000fe200000006ff */
[----:B------:R-:W-:Y:S01]  /*7e90*/  IMAD R6, R89, R82, R6 ;  /* 0x0000005259067224 */ /* 0x000fe200078e0206 */
[----:B------:R-:W-:Y:S01]  /*7ea0*/  SHF.R.S32.HI R97, RZ, 0x18, R99 ;  /* 0x00000018ff617819 */ /* 0x000fe20000011463 */
[----:B------:R-:W-:Y:S01]  /*7eb0*/  IMAD R17, R78, R22, RZ ;  /* 0x000000164e117224 */ /* 0x000fe200078e02ff */
[----:B------:R-:W-:Y:S01]  /*7ec0*/  SHF.L.U32 R125, R99, 0x8, RZ ;  /* 0x00000008637d7819 */ /* 0x000fe200000006ff */
[-C--:B------:R-:W-:Y:S01]  /*7ed0*/  IMAD R7, R2, R82.reuse, R7 ;  /* 0x0000005202077224 */ /* 0x080fe200078e0207 */
[----:B------:R-:W-:Y:S01]  /*7ee0*/  I2IP.S8.S32.SAT R5, R6, R5, RZ ;  /* 0x0000000506057239 */ /* 0x000fe200000014ff */
[----:B------:R-:W-:Y:S01]  /*7ef0*/  IMAD R18, R78, R23, RZ ;  /* 0x000000174e127224 */ /* 0x000fe200078e02ff */
[----:B------:R-:W-:Y:S01]  /*7f00*/  SHF.R.S32.HI R2, RZ, 0x18, R131 ;  /* 0x00000018ff027819 */ /* 0x000fe20000011483 */
[-C--:B------:R-:W-:Y:S01]  /*7f10*/  IMAD R16, R9, R82.reuse, R16 ;  /* 0x0000005209107224 */ /* 0x080fe200078e0210 */
[----:B------:R-:W-:Y:S01]  /*7f20*/  SHF.R.S32.HI R9, RZ, 0x18, R132 ;  /* 0x00000018ff097819 */ /* 0x000fe20000011484 */
[----:B------:R-:W-:Y:S01]  /*7f30*/  IMAD R17, R8, R82, R17 ;  /* 0x0000005208117224 */ /* 0x000fe200078e0211 */
[----:B------:R-:W-:Y:S01]  /*7f40*/  SHF.R.S32.HI R99, RZ, 0x18, R104 ;  /* 0x00000018ff637819 */ /* 0x000fe20000011468 */
[----:B------:R-:W-:Y:S01]  /*7f50*/  IMAD R22, R78, R27, RZ ;  /* 0x0000001b4e167224 */ /* 0x000fe200078e02ff */
[----:B------:R-:W-:Y:S01]  /*7f60*/  SHF.L.U32 R122, R104, 0x8, RZ ;  /* 0x00000008687a7819 */ /* 0x000fe200000006ff */
[----:B------:R-:W-:Y:S01]  /*7f70*/  IMAD R27, R78, R32, RZ ;  /* 0x000000204e1b7224 */ /* 0x000fe200078e02ff */
[----:B------:R-:W-:Y:S01]  /*7f80*/  SHF.L.U32 R113, R106, 0x8, RZ ;  /* 0x000000086a717819 */ /* 0x000fe200000006ff */
[----:B------:R-:W-:Y:S01]  /*7f90*/  IMAD R18, R91, R82, R18 ;  /* 0x000000525b127224 */ /* 0x000fe200078e0212 */
[C---:B------:R-:W-:Y:S01]  /*7fa0*/  SHF.L.U32 R106, R107.reuse, 0x10, RZ ;  /* 0x000000106b6a7819 */ /* 0x040fe200000006ff */
[C---:B------:R-:W-:Y:S01]  /*7fb0*/  IMAD R32, R78.reuse, R37, RZ ;  /* 0x000000254e207224 */ /* 0x040fe200078e02ff */
[----:B------:R-:W-:Y:S01]  /*7fc0*/  SHF.L.U32 R104, R107, 0x8, RZ ;  /* 0x000000086b687819 */ /* 0x000fe200000006ff */
[----:B------:R-:W-:Y:S01]  /*7fd0*/  IMAD R21, R78, R26, RZ ;  /* 0x0000001a4e157224 */ /* 0x000fe200078e02ff */
[----:B------:R-:W-:Y:S01]  /*7fe0*/  I2IP.S8.S32.SAT R17, R18, R17, RZ ;  /* 0x0000001112117239 */ /* 0x000fe200000014ff */
[----:B------:R-:W-:Y:S01]  /*7ff0*/  IMAD R37, R78, R42, RZ ;  /* 0x0000002a4e257224 */ /* 0x000fe200078e02ff */
[----:B------:R-:W-:Y:S01]  /*8000*/  SHF.R.S32.HI R107, RZ, 0x18, R111 ;  /* 0x00000018ff6b7819 */ /* 0x000fe2000001146f */
[----:B------:R-:W-:Y:S01]  /*8010*/  IMAD R19, R0, R82, R19 ;  /* 0x0000005200137224 */ /* 0x000fe200078e0213 */
[----:B------:R-:W-:Y:S01]  /*8020*/  I2IP.S8.S32.SAT R16, R16, R7, R17 ;  /* 0x0000000710107239 */ /* 0x000fe20000001411 */
[C---:B------:R-:W-:Y:S01]  /*8030*/  IMAD R42, R78.reuse, R47, RZ ;  /* 0x0000002f4e2a7224 */ /* 0x040fe200078e02ff */
[----:B------:R-:W-:Y:S01]  /*8040*/  MOV R0, R130 ;  /* 0x0000008200007202 */ /* 0x000fe20000000f00 */
[----:B------:R-:W-:Y:S01]  /*8050*/  IMAD R47, R78, R52, RZ ;  /* 0x000000344e2f7224 */ /* 0x000fe200078e02ff */
[----:B------:R-:W-:Y:S01]  /*8060*/  SHF.L.U32 R114, R108, 0x8, RZ ;  /* 0x000000086c727819 */ /* 0x000fe200000006ff */
[----:B------:R-:W-:Y:S01]  /*8070*/  IMAD R20, R9, R82, R20 ;  /* 0x0000005209147224 */ /* 0x000fe200078e0214 */
[----:B------:R-:W-:Y:S01]  /*8080*/  SHF.L.U32 R84, R111, 0x8, RZ ;  /* 0x000000086f547819 */ /* 0x000fe200000006ff */
[----:B------:R-:W-:Y:S01]  /*8090*/  IMAD R52, R78, R57, RZ ;  /* 0x000000394e347224 */ /* 0x000fe200078e02ff */
[----:B------:R-:W-:Y:S01]  /*80a0*/  IADD3 R76, PT, PT, R76, 0x1, RZ ;  /* 0x000000014c4c7810 */ /* 0x000fe20007ffe0ff */
[C---:B------:R-:W-:Y:S02]  /*80b0*/  IMAD R23, R78.reuse, R28, RZ ;  /* 0x0000001c4e177224 */ /* 0x040fe400078e02ff */
[----:B------:R-:W-:Y:S02]  /*80c0*/  IMAD R57, R78, R62, RZ ;  /* 0x0000003e4e397224 */ /* 0x000fe400078e02ff */
[-C--:B------:R-:W-:Y:S01]  /*80d0*/  IMAD R21, R2, R82.reuse, R21 ;  /* 0x0000005202157224 */ /* 0x080fe200078e0215 */
[----:B------:R-:W-:Y:S01]  /*80e0*/  MOV R2, R127 ;  /* 0x0000007f00027202 */ /* 0x000fe20000000f00 */
[----:B------:R-:W-:Y:S01]  /*80f0*/  IMAD R62, R78, R67, RZ ;  /* 0x000000434e3e7224 */ /* 0x000fe200078e02ff */
[----:B------:R-:W-:Y:S01]  /*8100*/  I2IP.S8.S32.SAT R67, R4, R3, R5 ;  /* 0x0000000304437239 */ /* 0x000fe20000001405 */
[-C--:B------:R-:W-:Y:S01]  /*8110*/  IMAD R22, R93, R82.reuse, R22 ;  /* 0x000000525d167224 */ /* 0x080fe200078e0216 */
[----:B------:R-:W-:Y:S01]  /*8120*/  SHF.R.S32.HI R3, RZ, 0x18, R129 ;  /* 0x00000018ff037819 */ /* 0x000fe20000011481 */
[-C--:B------:R-:W-:Y:S01]  /*8130*/  IMAD R23, R0, R82.reuse, R23 ;  /* 0x0000005200177224 */ /* 0x080fe200078e0217 */
[----:B------:R-:W-:Y:S01]  /*8140*/  SHF.R.S32.HI R0, RZ, 0x18, R128 ;  /* 0x00000018ff007819 */ /* 0x000fe20000011480 */
[----:B------:R-:W-:Y:S01]  /*8150*/  IMAD R26, R78, R31, RZ ;  /* 0x0000001f4e1a7224 */ /* 0x000fe200078e02ff */
[----:B------:R-:W-:Y:S01]  /*8160*/  I2IP.S8.S32.SAT R17, R22, R21, RZ ;  /* 0x0000001516117239 */ /* 0x000fe200000014ff */
[-C--:B------:R-:W-:Y:S01]  /*8170*/  IMAD R24, R3, R82.reuse, R24 ;  /* 0x0000005203187224 */ /* 0x080fe200078e0218 */
[----:B------:R-:W-:Y:S01]  /*8180*/  SHF.R.S32.HI R3, RZ, 0x18, R126 ;  /* 0x00000018ff037819 */ /* 0x000fe2000001147e */
[-C--:B------:R-:W-:Y:S01]  /*8190*/  IMAD R25, R0, R82.reuse, R25 ;  /* 0x0000005200197224 */ /* 0x080fe200078e0219 */
[----:B------:R-:W-:Y:S01]  /*81a0*/  I2IP.S8.S32.SAT R17, R20, R19, R17 ;  /* 0x0000001314117239 */ /* 0x000fe20000001411 */
[----:B------:R-:W-:Y:S01]  /*81b0*/  IMAD R28, R78, R33, RZ ;  /* 0x000000214e1c7224 */ /* 0x000fe200078e02ff */
[----:B------:R-:W-:Y:S01]  /*81c0*/  SHF.R.S32.HI R4, RZ, 0x18, R125 ;  /* 0x00000018ff047819 */ /* 0x000fe2000001147d */
[-C--:B------:R-:W-:Y:S02]  /*81d0*/  IMAD R26, R95, R82.reuse, R26 ;  /* 0x000000525f1a7224 */ /* 0x080fe400078e021a */
[-C--:B------:R-:W-:Y:S01]  /*81e0*/  IMAD R27, R2, R82.reuse, R27 ;  /* 0x00000052021b7224 */ /* 0x080fe200078e021b */
[----:B------:R-:W-:Y:S01]  /*81f0*/  MOV R2, R121 ;  /* 0x0000007900027202 */ /* 0x000fe20000000f00 */
[----:B------:R-:W-:Y:S01]  /*8200*/  IMAD R28, R3, R82, R28 ;  /* 0x00000052031c7224 */ /* 0x000fe200078e021c */
[----:B------:R-:W-:Y:S01]  /*8210*/  I2IP.S8.S32.SAT R18, R26, R25, RZ ;  /* 0x000000191a127239 */ /* 0x000fe200000014ff */
[----:B------:R-:W-:Y:S01]  /*8220*/  IMAD R31, R78, R36, RZ ;  /* 0x000000244e1f7224 */ /* 0x000fe200078e02ff */
[----:B------:R-:W-:Y:S01]  /*8230*/  SHF.R.S32.HI R3, RZ, 0x18, R123 ;  /* 0x00000018ff037819 */ /* 0x000fe2000001147b */
[-C--:B------:R-:W-:Y:S01]  /*8240*/  IMAD R29, R4, R82.reuse, R29 ;  /* 0x00000052041d7224 */ /* 0x080fe200078e021d */
[----:B------:R-:W-:Y:S01]  /*8250*/  I2IP.S8.S32.SAT R18, R24, R23, R18 ;  /* 0x0000001718127239 */ /* 0x000fe20000001412 */
[----:B------:R-:W-:Y:S01]  /*8260*/  IMAD.MOV.U32 R0, RZ, RZ, R124 ;  /* 0x000000ffff007224 */ /* 0x000fe200078e007c */
[----:B------:R-:W-:Y:S01]  /*8270*/  SHF.R.S32.HI R4, RZ, 0x18, R119 ;  /* 0x00000018ff047819 */ /* 0x000fe20000011477 */
[-C--:B------:R-:W-:Y:S02]  /*8280*/  IMAD R30, R97, R82.reuse, R30 ;  /* 0x00000052611e7224 */ /* 0x080fe400078e021e */
[----:B------:R-:W-:Y:S01]  /*8290*/  IMAD R31, R0, R82, R31 ;  /* 0x00000052001f7224 */ /* 0x000fe200078e021f */
[----:B------:R-:W-:Y:S01]  /*82a0*/  SHF.R.S32.HI R0, RZ, 0x18, R122 ;  /* 0x00000018ff007819 */ /* 0x000fe2000001147a */
[----:B------:R-:W-:Y:S01]  /*82b0*/  IMAD R33, R78, R38, RZ ;  /* 0x000000264e217224 */ /* 0x000fe200078e02ff */
[----:B------:R-:W-:Y:S01]  /*82c0*/  I2IP.S8.S32.SAT R19, R30, R29, RZ ;  /* 0x0000001d1e137239 */ /* 0x000fe200000014ff */
[-C--:B------:R-:W-:Y:S01]  /*82d0*/  IMAD R32, R3, R82.reuse, R32 ;  /* 0x0000005203207224 */ /* 0x080fe200078e0220 */
[----:B------:R-:W-:Y:S01]  /*82e0*/  SHF.R.S32.HI R3, RZ, 0x18, R120 ;  /* 0x00000018ff037819 */ /* 0x000fe20000011478 */
[----:B------:R-:W-:Y:S01]  /*82f0*/  IMAD R33, R0, R82, R33 ;  /* 0x0000005200217224 */ /* 0x000fe200078e0221 */
[----:B------:R-:W-:Y:S01]  /*8300*/  I2IP.S8.S32.SAT R19, R28, R27, R19 ;  /* 0x0000001b1c137239 */ /* 0x000fe20000001413 */
[----:B------:R-:W-:Y:S01]  /*8310*/  IMAD R36, R78, R41, RZ ;  /* 0x000000294e247224 */ /* 0x000fe200078e02ff */
[----:B------:R-:W-:Y:S01]  /*8320*/  MOV R0, R118 ;  /* 0x0000007600007202 */ /* 0x000fe20000000f00 */
[-C--:B------:R-:W-:Y:S02]  /*8330*/  IMAD R34, R99, R82.reuse, R34 ;  /* 0x0000005263227224 */ /* 0x080fe400078e0222 */
[----:B------:R-:W-:Y:S01]  /*8340*/  IMAD R35, R2, R82, R35 ;  /* 0x0000005202237224 */ /* 0x000fe200078e0223 */
[----:B------:R-:W-:Y:S01]  /*8350*/  MOV R2, R112 ;  /* 0x0000007000027202 */ /* 0x000fe20000000f00 */
[----:B------:R-:W-:Y:S01]  /*8360*/  IMAD R38, R78, R43, RZ ;  /* 0x0000002b4e267224 */ /* 0x000fe200078e02ff */
[----:B------:R-:W-:Y:S01]  /*8370*/  I2IP.S8.S32.SAT R33, R34, R33, RZ ;  /* 0x0000002122217239 */ /* 0x000fe200000014ff */
[-C--:B------:R-:W-:Y:S01]  /*8380*/  IMAD R36, R3, R82.reuse, R36 ;  /* 0x0000005203247224 */ /* 0x080fe200078e0224 */
[----:B------:R-:W-:Y:S01]  /*8390*/  SHF.R.S32.HI R3, RZ, 0x18, R116 ;  /* 0x00000018ff037819 */ /* 0x000fe20000011474 */
[-C--:B------:R-:W-:Y:S01]  /*83a0*/  IMAD R37, R4, R82.reuse, R37 ;  /* 0x0000005204257224 */ /* 0x080fe200078e0225 */
[----:B------:R-:W-:Y:S01]  /*83b0*/  I2IP.S8.S32.SAT R32, R32, R31, R33 ;  /* 0x0000001f20207239 */ /* 0x000fe20000001421 */
[-C--:B------:R-:W-:Y:S01]  /*83c0*/  IMAD R38, R101, R82.reuse, R38 ;  /* 0x0000005265267224 */ /* 0x080fe200078e0226 */
[----:B------:R-:W-:Y:S01]  /*83d0*/  SHF.R.S32.HI R4, RZ, 0x18, R104 ;  /* 0x00000018ff047819 */ /* 0x000fe20000011468 */
[----:B------:R-:W-:Y:S01]  /*83e0*/  IMAD R39, R0, R82, R39 ;  /* 0x0000005200277224 */ /* 0x000fe200078e0227 */
[----:B------:R-:W-:Y:S01]  /*83f0*/  SHF.R.S32.HI R0, RZ, 0x18, R113 ;  /* 0x00000018ff007819 */ /* 0x000fe20000011471 */
[----:B------:R-:W-:Y:S01]  /*8400*/  IMAD R41, R78, R46, RZ ;  /* 0x0000002e4e297224 */ /* 0x000fe200078e02ff */
[----:B------:R-:W-:Y:S01]  /*8410*/  I2IP.S8.S32.SAT R37, R38, R37, RZ ;  /* 0x0000002526257239 */ /* 0x000fe200000014ff */
[----:B------:R-:W-:Y:S01]  /*8420*/  IMAD R40, R3, R82, R40 ;  /* 0x0000005203287224 */ /* 0x000fe200078e0228 */
[----:B------:R-:W-:Y:S01]  /*8430*/  SHF.R.S32.HI R3, RZ, 0x18, R106 ;  /* 0x00000018ff037819 */ /* 0x000fe2000001146a */
[----:B------:R-:W-:Y:S01]  /*8440*/  IMAD R43, R78, R48, RZ ;  /* 0x000000304e2b7224 */ /* 0x000fe200078e02ff */
[----:B------:R-:W-:Y:S01]  /*8450*/  I2IP.S8.S32.SAT R33, R36, R35, R37 ;  /* 0x0000002324217239 */ /* 0x000fe20000001425 */
[-C--:B------:R-:W-:Y:S01]  /*8460*/  IMAD R41, R0, R82.reuse, R41 ;  /* 0x0000005200297224 */ /* 0x080fe200078e0229 */
[----:B------:R-:W-:Y:S01]  /*8470*/  MOV R0, R117 ;  /* 0x0000007500007202 */ /* 0x000fe20000000f00 */
[-C--:B------:R-:W-:Y:S02]  /*8480*/  IMAD R42, R103, R82.reuse, R42 ;  /* 0x00000052672a7224 */ /* 0x080fe400078e022a */
        /* <DEDUP_REMOVED lines=11> */
[-C--:B------:R-:W-:Y:S02]  /*8540*/  IMAD R47, R0, R82.reuse, R47 ;  /* 0x00000052002f7224 */ /* 0x080fe400078e022f */
[----:B------:R-:W-:Y:S01]  /*8550*/  IMAD R48, R3, R82, R48 ;  /* 0x0000005203307224 */ /* 0x000fe200078e0230 */
[----:B------:R-:W-:Y:S01]  /*8560*/  SHF.R.S32.HI R3, RZ, 0x18, R100 ;  /* 0x00000018ff037819 */ /* 0x000fe20000011464 */
[----:B------:R-:W-:Y:S01]  /*8570*/  IMAD R51, R78, R56, RZ ;  /* 0x000000384e337224 */ /* 0x000fe200078e02ff */
[----:B------:R-:W-:Y:S01]  /*8580*/  I2IP.S8.S32.SAT R35, R46, R45, RZ ;  /* 0x0000002d2e237239 */ /* 0x000fe200000014ff */
[-C--:B------:R-:W-:Y:S01]  /*8590*/  IMAD R49, R2, R82.reuse, R49 ;  /* 0x0000005202317224 */ /* 0x080fe200078e0231 */
[----:B------:R-:W-:Y:S01]  /*85a0*/  SHF.R.S32.HI R2, RZ, 0x18, R98 ;  /* 0x00000018ff027819 */ /* 0x000fe20000011462 */
[----:B------:R-:W-:Y:S01]  /*85b0*/  IMAD.MOV.U32 R0, RZ, RZ, R102 ;  /* 0x000000ffff007224 */ /* 0x000fe200078e0066 */
[----:B------:R-:W-:Y:S01]  /*85c0*/  I2IP.S8.S32.SAT R35, R44, R43, R35 ;  /* 0x0000002b2c237239 */ /* 0x000fe20000001423 */
[-C--:B------:R-:W-:Y:S02]  /*85d0*/  IMAD R50, R81, R82.reuse, R50 ;  /* 0x0000005251327224 */ /* 0x080fe400078e0232 */
[----:B------:R-:W-:Y:S01]  /*85e0*/  IMAD R51, R0, R82, R51 ;  /* 0x0000005200337224 */ /* 0x000fe200078e0233 */
[----:B------:R-:W-:Y:S01]  /*85f0*/  MOV R0, R96 ;  /* 0x0000006000007202 */ /* 0x000fe20000000f00 */
[----:B------:R-:W-:Y:S01]  /*8600*/  IMAD R53, R78, R58, RZ ;  /* 0x0000003a4e357224 */ /* 0x000fe200078e02ff */
[----:B------:R-:W-:Y:S01]  /*8610*/  I2IP.S8.S32.SAT R49, R50, R49, RZ ;  /* 0x0000003132317239 */ /* 0x000fe200000014ff */
[-C--:B------:R-:W-:Y:S01]  /*8620*/  IMAD R52, R3, R82.reuse, R52 ;  /* 0x0000005203347224 */ /* 0x080fe200078e0234 */
[----:B------:R-:W-:Y:S01]  /*8630*/  SHF.R.S32.HI R3, RZ, 0x18, R94 ;  /* 0x00000018ff037819 */ /* 0x000fe2000001145e */
[----:B------:R-:W-:Y:S01]  /*8640*/  IMAD R53, R2, R82, R53 ;  /* 0x0000005202357224 */ /* 0x000fe200078e0235 */
[----:B------:R-:W-:Y:S01]  /*8650*/  MOV R2, R90 ;  /* 0x0000005a00027202 */ /* 0x000fe20000000f00 */
[----:B------:R-:W-:Y:S01]  /*8660*/  IMAD R54, R83, R82, R54 ;  /* 0x0000005253367224 */ /* 0x000fe200078e0236 */
[----:B------:R-:W-:Y:S01]  /*8670*/  I2IP.S8.S32.SAT R48, R48, R47, R49 ;  /* 0x0000002f30307239 */ /* 0x000fe20000001431 */
[C---:B------:R-:W-:Y:S02]  /*8680*/  IMAD R56, R78.reuse, R61, RZ ;  /* 0x0000003d4e387224 */ /* 0x040fe400078e02ff */
[----:B------:R-:W-:Y:S01]  /*8690*/  IMAD R61, R78, R66, RZ ;  /* 0x000000424e3d7224 */ /* 0x000fe200078e02ff */
[----:B------:R-:W-:Y:S01]  /*86a0*/  I2IP.S8.S32.SAT R66, R13, R12, R14 ;  /* 0x0000000c0d427239 */ /* 0x000fe2000000140e */
[-C--:B------:R-:W-:Y:S01]  /*86b0*/  IMAD R55, R0, R82.reuse, R55 ;  /* 0x0000005200377224 */ /* 0x080fe200078e0237 */
[----:B------:R-:W-:Y:S01]  /*86c0*/  SHF.R.S32.HI R0, RZ, 0x18, R92 ;  /* 0x00000018ff007819 */ /* 0x000fe2000001145c */
[-C--:B------:R-:W-:Y:S01]  /*86d0*/  IMAD R56, R3, R82.reuse, R56 ;  /* 0x0000005203387224 */ /* 0x080fe200078e0238 */
[----:B------:R-:W-:Y:S01]  /*86e0*/  I2IP.S8.S32.SAT R49, R54, R53, RZ ;  /* 0x0000003536317239 */ /* 0x000fe200000014ff */
[----:B------:R1:W-:Y:S01]  /*86f0*/  STS.128 [R155+UR49+0x6200], R64 ;  /* 0x006200409b007988 */ /* 0x0003e20008000c31 */
[----:B------:R-:W-:Y:S01]  /*8700*/  IMAD R58, R78, R63, RZ ;  /* 0x0000003f4e3a7224 */ /* 0x000fe200078e02ff */
[----:B------:R-:W-:Y:S01]  /*8710*/  SHF.R.S32.HI R3, RZ, 0x18, R88 ;  /* 0x00000018ff037819 */ /* 0x000fe20000011458 */
[-C--:B------:R-:W-:Y:S01]  /*8720*/  IMAD R57, R0, R82.reuse, R57 ;  /* 0x0000005200397224 */ /* 0x080fe200078e0239 */
[----:B------:R-:W-:Y:S01]  /*8730*/  I2IP.S8.S32.SAT R49, R52, R51, R49 ;  /* 0x0000003334317239 */ /* 0x000fe20000001431 */
[-C--:B------:R-:W-:Y:S02]  /*8740*/  IMAD R58, R85, R82.reuse, R58 ;  /* 0x00000052553a7224 */ /* 0x080fe400078e023a */
[-C--:B------:R-:W-:Y:S01]  /*8750*/  IMAD R59, R2, R82.reuse, R59 ;  /* 0x00000052023b7224 */ /* 0x080fe200078e023b */
[----:B------:R1:W-:Y:S01]  /*8760*/  STS.128 [R175+0x6200], R16 ;  /* 0x00620010af007388 */ /* 0x0003e20000000c00 */
[-C--:B------:R-:W-:Y:S01]  /*8770*/  IMAD R60, R3, R82.reuse, R60 ;  /* 0x00000052033c7224 */ /* 0x080fe200078e023c */
[----:B------:R-:W-:Y:S01]  /*8780*/  I2IP.S8.S32.SAT R50, R58, R57, RZ ;  /* 0x000000393a327239 */ /* 0x000fe200000014ff */
[-C--:B------:R-:W-:Y:S02]  /*8790*/  IMAD R61, R4, R82.reuse, R61 ;  /* 0x00000052043d7224 */ /* 0x080fe400078e023d */
[----:B------:R-:W-:Y:S01]  /*87a0*/  IMAD R62, R107, R82, R62 ;  /* 0x000000526b3e7224 */ /* 0x000fe200078e023e */
[----:B------:R-:W-:Y:S02]  /*87b0*/  I2IP.S8.S32.SAT R50, R56, R55, R50 ;  /* 0x0000003738327239 */ /* 0x000fe40000001432 */
[----:B------:R1:W-:Y:S02]  /*87c0*/  STS.128 [R174+0x6200], R32 ;  /* 0x00620020ae007388 */ /* 0x0003e40000000c00 */
        /* <DEDUP_REMOVED lines=11> */
[----:B------:R-:W-:Y:S02]  /*8880*/  UIADD3 UR8, UP0, UPT, UR52, 0x680, URZ ;  /* 0x0000068034087890 */ /* 0x000fe4000ff1e0ff */
[----:B------:R-:W-:Y:S02]  /*8890*/  UIADD3 UR5, UPT, UPT, UR41, 0x40, URZ ;  /* 0x0000004029057890 */ /* 0x000fe4000fffe0ff */
[----:B------:R-:W-:Y:S02]  /*88a0*/  UIADD3 UR4, UPT, UPT, UR49, 0x6200, URZ ;  /* 0x0000620031047890 */ /* 0x000fe4000fffe0ff */
[----:B------:R-:W-:Y:S01]  /*88b0*/  UIADD3.X UR9, UPT, UPT, URZ, UR53, URZ, UP0, !UPT ;  /* 0x00000035ff097290 */ /* 0x000fe200087fe4ff */
[----:B------:R-:W-:Y:S01]  /*88c0*/  UMOV UR6, UR42 ;  /* 0x0000002a00067c82 */ /* 0x000fe20008000000 */
[----:B------:R-:W-:Y:S07]  /*88d0*/  UMOV UR7, UR36 ;  /* 0x0000002400077c82 */ /* 0x000fee0008000000 */
[----:B------:R2:W-:Y:S01]  /*88e0*/  UTMASTG.3D [UR4], [UR8] ;  /* 0x00000004080073b5 */ /* 0x0005e20008010000 */
[----:B------:R0:W-:Y:S01]  /*88f0*/  UTMACMDFLUSH ;  /* 0x00000000000079b7 */ /* 0x0001e20000000000 */
[----:B--2---:R-:W-:Y:S04]  /*8900*/  DEPBAR.LE SB0, 0x1 ;  /* 0x000080400000791a */ /* 0x004fe80000000000 */
.L_x_120:
[----:B------:R-:W-:Y:S05]  /*8910*/  BSYNC.RECONVERGENT B0 ;  /* 0x0000000000007941 */ /* 0x000fea0003800200 */
.L_x_119:
[----:B------:R-:W-:Y:S01]  /*8920*/  BAR.SYNC.DEFER_BLOCKING 0x1, 0x80 ;  /* 0x0042000000007b1d */ /* 0x000fe20000010000 */
[----:B------:R-:W-:Y:S01]  /*8930*/  ISETP.NE.AND P2, PT, R170, RZ, PT ;  /* 0x000000ffaa00720c */ /* 0x000fe20003f45270 */
[----:B------:R-:W-:Y:S01]  /*8940*/  IMAD.IADD R20, R75, 0x1, R152 ;  /* 0x000000014b147824 */ /* 0x000fe200078e0298 */
[----:B------:R-:W-:Y:S01]  /*8950*/  ISETP.NE.AND P0, PT, R172, 0x2, PT ;  /* 0x00000002ac00780c */ /* 0x000fe20003f05270 */
[----:B------:R-:W-:Y:S01]  /*8960*/  IMAD.IADD R21, R77, 0x1, R154 ;  /* 0x000000014d157824 */ /* 0x000fe200078e029a */
[----:B------:R-:W-:Y:S02]  /*8970*/  ISETP.NE.AND P1, PT, R76, 0x4, PT ;  /* 0x000000044c00780c */ /* 0x000fe40003f25270 */
[----:B------:R-:W-:Y:S02]  /*8980*/  SEL R0, RZ, 0x1, P0 ;  /* 0x00000001ff007807 */ /* 0x000fe40000000000 */
[----:B------:R-:W-:Y:S02]  /*8990*/  SEL R3, RZ, 0x1, P1 ;  /* 0x00000001ff037807 */ /* 0x000fe40000800000 */
[----:B------:R-:W-:Y:S02]  /*89a0*/  LOP3.LUT R163, R163, R0, RZ, 0x3c, !PT ;  /* 0x00000000a3a37212 */ /* 0x000fe400078e3cff */
[----:B------:R-:W-:Y:S02]  /*89b0*/  LOP3.LUT R164, R164, R3, RZ, 0x3c, !PT ;  /* 0x00000003a4a47212 */ /* 0x000fe400078e3cff */
[----:B------:R-:W-:Y:S02]  /*89c0*/  @P2 R2UR UR36, R160 ;  /* 0x00000000a02422ca */ /* 0x000fe400000e0000 */
[----:B------:R-:W-:Y:S02]  /*89d0*/  SEL R172, R172, RZ, P0 ;  /* 0x000000ffacac7207 */ /* 0x000fe40000000000 */
[----:B------:R-:W-:Y:S01]  /*89e0*/  SEL R76, R76, RZ, P1 ;  /* 0x000000ff4c4c7207 */ /* 0x000fe20000800000 */
[----:B------:R-:W-:Y:S10]  /*89f0*/  @P2 BRA `(.L_x_121) ;  /* 0xffffffc400882947 */ /* 0x000ff4000383ffff */
[----:B------:R-:W-:Y:S05]  /*8a00*/  EXIT ;  /* 0x000000000000794d */ /* 0x000fea0003800000 */
.L_x_24:
[----:B--2---:R2:W4:Y:S02]  /*8a10*/  SYNCS.PHASECHK.TRANS64.TRYWAIT P0, [R3+URZ+0xd0], R2 ;  /* 0x0000d002030075a7 */ /* 0x00452400080011ff */
[----:B----4-:R-:W-:Y:S05]  /*8a20*/  @!P0 NANOSLEEP.SYNCS 0x989680 ;  /* 0x009896800000895d */ /* 0x010fea0003900000 */
[----:B------:R-:W4:Y:S02]  /*8a30*/  @!P0 SYNCS.PHASECHK.TRANS64 P0, [R3+URZ+0xd0], R2 ;  /* 0x0000d002030085a7 */ /* 0x000f2400080010ff */
[----:B----4-:R-:W-:Y:S05]  /*8a40*/  @!P0 BRA `(.L_x_24) ;  /* 0xfffffffc00f08947 */ /* 0x010fea000383ffff */
[----:B------:R-:W-:Y:S05]  /*8a50*/  BRA `(.L_x_122) ;  /* 0xffffff8c00587947 */ /* 0x000fea000383ffff */
.L_x_27:
[----:B-1----:R-:W-:-:S07]  /*8a60*/  MOV R2, UR33 ;  /* 0x0000002100027c02 */ /* 0x002fce0008000f00 */
.L_x_123:
[----:B-1----:R1:W2:Y:S02]  /*8a70*/  SYNCS.PHASECHK.TRANS64.TRYWAIT P0, [R2+URZ+0x18], R5 ;  /* 0x00001805020075a7 */ /* 0x0022a400080011ff */
[----:B--2---:R-:W-:Y:S05]  /*8a80*/  @!P0 NANOSLEEP.SYNCS 0x989680 ;  /* 0x009896800000895d */ /* 0x004fea0003900000 */
[----:B------:R-:W2:Y:S02]  /*8a90*/  @!P0 SYNCS.PHASECHK.TRANS64 P0, [R2+URZ+0x18], R5 ;  /* 0x00001805020085a7 */ /* 0x000ea400080010ff */
[----:B--2---:R-:W-:Y:S05]  /*8aa0*/  @!P0 BRA `(.L_x_123) ;  /* 0xfffffffc00f08947 */ /* 0x004fea000383ffff */
[----:B------:R-:W-:Y:S05]  /*8ab0*/  BRA `(.L_x_26) ;  /* 0xffffff8c00c07947 */ /* 0x000fea000383ffff */
.L_x_34:
[----:B-1----:R-:W-:-:S07]  /*8ac0*/  MOV R2, UR17 ;  /* 0x0000001100027c02 */ /* 0x002fce0008000f00 */
.L_x_124:
[----:B-1----:R1:W2:Y:S02]  /*8ad0*/  SYNCS.PHASECHK.TRANS64.TRYWAIT P0, [R2+URZ+0x18], R5 ;  /* 0x00001805020075a7 */ /* 0x0022a400080011ff */
[----:B--2---:R-:W-:Y:S05]  /*8ae0*/  @!P0 NANOSLEEP.SYNCS 0x989680 ;  /* 0x009896800000895d */ /* 0x004fea0003900000 */
[----:B------:R-:W2:Y:S02]  /*8af0*/  @!P0 SYNCS.PHASECHK.TRANS64 P0, [R2+URZ+0x18], R5 ;  /* 0x00001805020085a7 */ /* 0x000ea400080010ff */
[----:B--2---:R-:W-:Y:S05]  /*8b00*/  @!P0 BRA `(.L_x_124) ;  /* 0xfffffffc00f08947 */ /* 0x004fea000383ffff */
[----:B------:R-:W-:Y:S05]  /*8b10*/  BRA `(.L_x_33) ;  /* 0xffffff90007c7947 */ /* 0x000fea000383ffff */
.L_x_39:
[----:B-1----:R1:W2:Y:S02]  /*8b20*/  SYNCS.PHASECHK.TRANS64.TRYWAIT P0, [R2+URZ+0x60], R3 ;  /* 0x00006003020075a7 */ /* 0x0022a400080011ff */
[----:B--2---:R-:W-:Y:S05]  /*8b30*/  @!P0 NANOSLEEP.SYNCS 0x989680 ;  /* 0x009896800000895d */ /* 0x004fea0003900000 */
[----:B------:R-:W2:Y:S02]  /*8b40*/  @!P0 SYNCS.PHASECHK.TRANS64 P0, [R2+URZ+0x60], R3 ;  /* 0x00006003020085a7 */ /* 0x000ea400080010ff */
[----:B--2---:R-:W-:Y:S05]  /*8b50*/  @!P0 BRA `(.L_x_39) ;  /* 0xfffffffc00f08947 */ /* 0x004fea000383ffff */
[----:B------:R-:W-:Y:S05]  /*8b60*/  BRA `(.L_x_125) ;  /* 0xffffff9400207947 */ /* 0x000fea000383ffff */
.L_x_43:
[----:B---3--:R-:W-:-:S07]  /*8b70*/  MOV R0, UR5 ;  /* 0x0000000500007c02 */ /* 0x008fce0008000f00 */
.L_x_126:
[----:B-1----:R1:W2:Y:S02]  /*8b80*/  SYNCS.PHASECHK.TRANS64.TRYWAIT P0, [R0+URZ], R3 ;  /* 0x00000003000075a7 */ /* 0x0022a400080011ff */
[----:B--2---:R-:W-:Y:S05]  /*8b90*/  @!P0 NANOSLEEP.SYNCS 0x989680 ;  /* 0x009896800000895d */ /* 0x004fea0003900000 */
[----:B------:R-:W2:Y:S02]  /*8ba0*/  @!P0 SYNCS.PHASECHK.TRANS64 P0, [R0+URZ], R3 ;  /* 0x00000003000085a7 */ /* 0x000ea400080010ff */
[----:B--2---:R-:W-:Y:S05]  /*8bb0*/  @!P0 BRA `(.L_x_126) ;  /* 0xfffffffc00f08947 */ /* 0x004fea000383ffff */
[----:B------:R-:W-:Y:S05]  /*8bc0*/  BRA `(.L_x_127) ;  /* 0xffffff9800907947 */ /* 0x000fea000383ffff */
.L_x_44:
[----:B---3--:R-:W-:-:S07]  /*8bd0*/  MOV R0, UR5 ;  /* 0x0000000500007c02 */ /* 0x008fce0008000f00 */
.L_x_128:
[----:B-1----:R1:W2:Y:S02]  /*8be0*/  SYNCS.PHASECHK.TRANS64.TRYWAIT P0, [R0+URZ], R3 ;  /* 0x00000003000075a7 */ /* 0x0022a400080011ff */
[----:B--2---:R-:W-:Y:S05]  /*8bf0*/  @!P0 NANOSLEEP.SYNCS 0x989680 ;  /* 0x009896800000895d */ /* 0x004fea0003900000 */
[----:B------:R-:W2:Y:S02]  /*8c00*/  @!P0 SYNCS.PHASECHK.TRANS64 P0, [R0+URZ], R3 ;  /* 0x00000003000085a7 */ /* 0x000ea400080010ff */
[----:B--2---:R-:W-:Y:S05]  /*8c10*/  @!P0 BRA `(.L_x_128) ;  /* 0xfffffffc00f08947 */ /* 0x004fea000383ffff */
[----:B------:R-:W-:Y:S05]  /*8c20*/  BRA `(.L_x_129) ;  /* 0xffffff98009c7947 */ /* 0x000fea000383ffff */
.L_x_47:
[----:B-1----:R1:W2:Y:S02]  /*8c30*/  SYNCS.PHASECHK.TRANS64.TRYWAIT P0, [R0+URZ+0xc0], R5 ;  /* 0x0000c005000075a7 */ /* 0x0022a400080011ff */
[----:B--2---:R-:W-:Y:S05]  /*8c40*/  @!P0 NANOSLEEP.SYNCS 0x989680 ;  /* 0x009896800000895d */ /* 0x004fea0003900000 */
[----:B------:R-:W2:Y:S02]  /*8c50*/  @!P0 SYNCS.PHASECHK.TRANS64 P0, [R0+URZ+0xc0], R5 ;  /* 0x0000c005000085a7 */ /* 0x000ea400080010ff */
[----:B--2---:R-:W-:Y:S05]  /*8c60*/  @!P0 BRA `(.L_x_47) ;  /* 0xfffffffc00f08947 */ /* 0x004fea000383ffff */
[----:B------:R-:W-:Y:S05]  /*8c70*/  BRA `(.L_x_130) ;  /* 0xffffff9800fc7947 */ /* 0x000fea000383ffff */
.L_x_48:
[----:B------:R-:W-:-:S07]  /*8c80*/  MOV R0, UR5 ;  /* 0x0000000500007c02 */ /* 0x000fce0008000f00 */
.L_x_131:
[----:B-1----:R1:W2:Y:S02]  /*8c90*/  SYNCS.PHASECHK.TRANS64.TRYWAIT P0, [R0+URZ+0x70], R7 ;  /* 0x00007007000075a7 */ /* 0x0022a400080011ff */
[----:B--2---:R-:W-:Y:S05]  /*8ca0*/  @!P0 NANOSLEEP.SYNCS 0x989680 ;  /* 0x009896800000895d */ /* 0x004fea0003900000 */
[----:B------:R-:W2:Y:S02]  /*8cb0*/  @!P0 SYNCS.PHASECHK.TRANS64 P0, [R0+URZ+0x70], R7 ;  /* 0x00007007000085a7 */ /* 0x000ea400080010ff */
[----:B--2---:R-:W-:Y:S05]  /*8cc0*/  @!P0 BRA `(.L_x_131) ;  /* 0xfffffffc00f08947 */ /* 0x004fea000383ffff */
[----:B------:R-:W-:Y:S05]  /*8cd0*/  BRA `(.L_x_132) ;  /* 0xffffff9c000c7947 */ /* 0x000fea000383ffff */
.L_x_49:
[----:B-1----:R1:W2:Y:S02]  /*8ce0*/  SYNCS.PHASECHK.TRANS64.TRYWAIT P1, [R0+URZ+0x60], R5 ;  /* 0x00006005000075a7 */ /* 0x0022a400080211ff */
[----:B--2---:R-:W-:Y:S05]  /*8cf0*/  @!P1 NANOSLEEP.SYNCS 0x989680 ;  /* 0x009896800000995d */ /* 0x004fea0003900000 */
[----:B------:R-:W2:Y:S02]  /*8d00*/  @!P1 SYNCS.PHASECHK.TRANS64 P1, [R0+URZ+0x60], R5 ;  /* 0x00006005000095a7 */ /* 0x000ea400080210ff */
[----:B--2---:R-:W-:Y:S05]  /*8d10*/  @!P1 BRA `(.L_x_49) ;  /* 0xfffffffc00f09947 */ /* 0x004fea000383ffff */
[----:B------:R-:W-:Y:S05]  /*8d20*/  BRA `(.L_x_133) ;  /* 0xffffff9c003c7947 */ /* 0x000fea000383ffff */
.L_x_52:
[----:B------:R-:W-:-:S07]  /*8d30*/  MOV R0, UR5 ;  /* 0x0000000500007c02 */ /* 0x000fce0008000f00 */
.L_x_134:
[----:B-1----:R1:W2:Y:S02]  /*8d40*/  SYNCS.PHASECHK.TRANS64.TRYWAIT P0, [R0+URZ+0x70], R3 ;  /* 0x00007003000075a7 */ /* 0x0022a400080011ff */
[----:B--2---:R-:W-:Y:S05]  /*8d50*/  @!P0 NANOSLEEP.SYNCS 0x989680 ;  /* 0x009896800000895d */ /* 0x004fea0003900000 */
[----:B------:R-:W2:Y:S02]  /*8d60*/  @!P0 SYNCS.PHASECHK.TRANS64 P0, [R0+URZ+0x70], R3 ;  /* 0x00007003000085a7 */ /* 0x000ea400080010ff */
[----:B--2---:R-:W-:Y:S05]  /*8d70*/  @!P0 BRA `(.L_x_134) ;  /* 0xfffffffc00f08947 */ /* 0x004fea000383ffff */
[----:B------:R-:W-:Y:S05]  /*8d80*/  BRA `(.L_x_51) ;  /* 0xffffff9c00907947 */ /* 0x000fea000383ffff */
.L_x_61:
[----:B-1----:R-:W-:-:S04]  /*8d90*/  MOV R4, UR6 ;  /* 0x0000000600047c02 */ /* 0x002fc80008000f00 */
[----:B------:R1:W2:Y:S03]  /*8da0*/  SYNCS.PHASECHK.TRANS64.TRYWAIT P0, [R4+URZ+0x8], R5 ;  /* 0x00000805040075a7 */ /* 0x0002a600080011ff */
[----:B--2---:R-:W-:Y:S05]  /*8db0*/  @!P0 NANOSLEEP.SYNCS 0x989680 ;  /* 0x009896800000895d */ /* 0x004fea0003900000 */
[----:B------:R-:W2:Y:S02]  /*8dc0*/  @!P0 SYNCS.PHASECHK.TRANS64 P0, [R4+URZ+0x8], R5 ;  /* 0x00000805040085a7 */ /* 0x000ea400080010ff */
[----:B--2---:R-:W-:Y:S05]  /*8dd0*/  @!P0 BRA `(.L_x_61) ;  /* 0xfffffffc00ec8947 */ /* 0x004fea000383ffff */
[----:B------:R-:W-:Y:S05]  /*8de0*/  BRA `(.L_x_60) ;  /* 0xffffffa000447947 */ /* 0x000fea000383ffff */
.L_x_63:
[----:B------:R-:W-:Y:S01]  /*8df0*/  BSSY B0, `(.L_x_135) ;  /* 0x0000006000007945 */ /* 0x000fe20003800000 */
[----:B------:R-:W-:-:S07]  /*8e00*/  MOV R15, 0xffffffff ;  /* 0xffffffff000f7802 */ /* 0x000fce0000000f00 */
[----:B-1---5:R-:W-:Y:S05]  /*8e10*/  WARPSYNC.COLLECTIVE R15, `(.L_x_136) ;  /* 0x000000000f0c7348 */ /* 0x022fea0003c00000 */
[----:B------:R-:W-:Y:S02]  /*8e20*/  ELECT P6, UR79, PT ;  /* 0x00000000004f782f */ /* 0x000fe400038c0000 */
[----:B------:R-:W-:Y:S01]  /*8e30*/  MOV R14, UR79 ;  /* 0x0000004f000e7c02 */ /* 0x000fe20008000f00 */
[----:B-1---5:R-:W-:Y:S10]  /*8e40*/  ENDCOLLECTIVE ;  /* 0x000000000000791b */ /* 0x022ff40003800000 */
.L_x_136:
[----:B------:R-:W-:Y:S05]  /*8e50*/  BSYNC B0 ;  /* 0x0000000000007941 */ /* 0x000fea0003800000 */
.L_x_135:
[----:B------:R-:W-:Y:S05]  /*8e60*/  BRA `(.L_x_137) ;  /* 0xffffffa000747947 */ /* 0x000fea000383ffff */
.L_x_65:
[----:B-1----:R-:W-:-:S04]  /*8e70*/  MOV R2, UR6 ;  /* 0x0000000600027c02 */ /* 0x002fc80008000f00 */
[----:B------:R1:W2:Y:S03]  /*8e80*/  SYNCS.PHASECHK.TRANS64.TRYWAIT P0, [R2+URZ+0x8], R3 ;  /* 0x00000803020075a7 */ /* 0x0002a600080011ff */
[----:B--2---:R-:W-:Y:S05]  /*8e90*/  @!P0 NANOSLEEP.SYNCS 0x989680 ;  /* 0x009896800000895d */ /* 0x004fea0003900000 */
[----:B------:R-:W2:Y:S02]  /*8ea0*/  @!P0 SYNCS.PHASECHK.TRANS64 P0, [R2+URZ+0x8], R3 ;  /* 0x00000803020085a7 */ /* 0x000ea400080010ff */
[----:B--2---:R-:W-:Y:S05]  /*8eb0*/  @!P0 BRA `(.L_x_65) ;  /* 0xfffffffc00ec8947 */ /* 0x004fea000383ffff */
[----:B------:R-:W-:Y:S05]  /*8ec0*/  BRA `(.L_x_64) ;  /* 0xffffffa000787947 */ /* 0x000fea000383ffff */
.L_x_66:
[----:B-1----:R1:W2:Y:S02]  /*8ed0*/  SYNCS.PHASECHK.TRANS64.TRYWAIT P0, [R0+URZ+0x60], R5 ;  /* 0x00006005000075a7 */ /* 0x0022a400080011ff */
[----:B--2---:R-:W-:Y:S05]  /*8ee0*/  @!P0 NANOSLEEP.SYNCS 0x989680 ;  /* 0x009896800000895d */ /* 0x004fea0003900000 */
[----:B------:R-:W2:Y:S02]  /*8ef0*/  @!P0 SYNCS.PHASECHK.TRANS64 P0, [R0+URZ+0x60], R5 ;  /* 0x00006005000085a7 */ /* 0x000ea400080010ff */
[----:B--2---:R-:W-:Y:S05]  /*8f00*/  @!P0 BRA `(.L_x_66) ;  /* 0xfffffffc00f08947 */ /* 0x004fea000383ffff */
[----:B------:R-:W-:Y:S05]  /*8f10*/  BRA `(.L_x_138) ;  /* 0xffffffa400647947 */ /* 0x000fea000383ffff */
.L_x_68:
[----:B------:R-:W-:-:S07]  /*8f20*/  MOV R0, UR9 ;  /* 0x0000000900007c02 */ /* 0x000fce0008000f00 */
.L_x_139:
[----:B-1----:R1:W2:Y:S02]  /*8f30*/  SYNCS.PHASECHK.TRANS64.TRYWAIT P0, [R0+URZ+0xa0], R5 ;  /* 0x0000a005000075a7 */ /* 0x0022a400080011ff */
[----:B--2---:R-:W-:Y:S05]  /*8f40*/  @!P0 NANOSLEEP.SYNCS 0x989680 ;  /* 0x009896800000895d */ /* 0x004fea0003900000 */
[----:B------:R-:W2:Y:S02]  /*8f50*/  @!P0 SYNCS.PHASECHK.TRANS64 P0, [R0+URZ+0xa0], R5 ;  /* 0x0000a005000085a7 */ /* 0x000ea400080010ff */
[----:B--2---:R-:W-:Y:S05]  /*8f60*/  @!P0 BRA `(.L_x_139) ;  /* 0xfffffffc00f08947 */ /* 0x004fea000383ffff */
[----:B------:R-:W-:Y:S05]  /*8f70*/  BRA `(.L_x_140) ;  /* 0xffffffa400b07947 */ /* 0x000fea000383ffff */
.L_x_71:
[----:B------:R-:W-:Y:S07]  /*8f80*/  MOV R0, UR8 ;  /* 0x0000000800007c02 */ /* 0x000fee0008000f00 */
.L_x_141:
[----:B-1----:R1:W2:Y:S02]  /*8f90*/  SYNCS.PHASECHK.TRANS64.TRYWAIT P0, [R0+URZ], R5 ;  /* 0x00000005000075a7 */ /* 0x0022a400080011ff */
[----:B--2---:R-:W-:Y:S05]  /*8fa0*/  @!P0 NANOSLEEP.SYNCS 0x989680 ;  /* 0x009896800000895d */ /* 0x004fea0003900000 */
[----:B------:R-:W2:Y:S02]  /*8fb0*/  @!P0 SYNCS.PHASECHK.TRANS64 P0, [R0+URZ], R5 ;  /* 0x00000005000085a7 */ /* 0x000ea400080010ff */
[----:B--2---:R-:W-:Y:S05]  /*8fc0*/  @!P0 BRA `(.L_x_141) ;  /* 0xfffffffc00f08947 */ /* 0x004fea000383ffff */
[----:B------:R-:W-:Y:S05]  /*8fd0*/  BRA `(.L_x_70) ;  /* 0xffffffa400c47947 */ /* 0x000fea000383ffff */
.L_x_75:
[----:B-1----:R-:W-:-:S07]  /*8fe0*/  MOV R0, UR8 ;  /* 0x0000000800007c02 */ /* 0x002fce0008000f00 */
.L_x_142:
[----:B-1----:R1:W2:Y:S02]  /*8ff0*/  SYNCS.PHASECHK.TRANS64.TRYWAIT P0, [R0+URZ], R3 ;  /* 0x00000003000075a7 */ /* 0x0022a400080011ff */
[----:B--2---:R-:W-:Y:S05]  /*9000*/  @!P0 NANOSLEEP.SYNCS 0x989680 ;  /* 0x009896800000895d */ /* 0x004fea0003900000 */
[----:B------:R-:W2:Y:S02]  /*9010*/  @!P0 SYNCS.PHASECHK.TRANS64 P0, [R0+URZ], R3 ;  /* 0x00000003000085a7 */ /* 0x000ea400080010ff */
[----:B--2---:R-:W-:Y:S05]  /*9020*/  @!P0 BRA `(.L_x_142) ;  /* 0xfffffffc00f08947 */ /* 0x004fea000383ffff */
[----:B------:R-:W-:Y:S05]  /*9030*/  BRA `(.L_x_143) ;  /* 0xffffffa800b87947 */ /* 0x000fea000383ffff */
.L_x_76:
[----:B------:R-:W-:-:S07]  /*9040*/  MOV R0, UR8 ;  /* 0x0000000800007c02 */ /* 0x000fce0008000f00 */
.L_x_144:
[----:B-1----:R1:W2:Y:S02]  /*9050*/  SYNCS.PHASECHK.TRANS64.TRYWAIT P0, [R0+URZ], R3 ;  /* 0x00000003000075a7 */ /* 0x0022a400080011ff */
[----:B--2---:R-:W-:Y:S05]  /*9060*/  @!P0 NANOSLEEP.SYNCS 0x989680 ;  /* 0x009896800000895d */ /* 0x004fea0003900000 */
[----:B------:R-:W2:Y:S02]  /*9070*/  @!P0 SYNCS.PHASECHK.TRANS64 P0, [R0+URZ], R3 ;  /* 0x00000003000085a7 */ /* 0x000ea400080010ff */
[----:B--2---:R-:W-:Y:S05]  /*9080*/  @!P0 BRA `(.L_x_144) ;  /* 0xfffffffc00f08947 */ /* 0x004fea000383ffff */
[----:B------:R-:W-:Y:S05]  /*9090*/  BRA `(.L_x_145) ;  /* 0xffffffa800c47947 */ /* 0x000fea000383ffff */
.L_x_77:
[----:B------:R-:W-:-:S07]  /*90a0*/  MOV R0, UR8 ;  /* 0x0000000800007c02 */ /* 0x000fce0008000f00 */
.L_x_146:
[----:B-1----:R1:W2:Y:S02]  /*90b0*/  SYNCS.PHASECHK.TRANS64.TRYWAIT P0, [R0+URZ], R3 ;  /* 0x00000003000075a7 */ /* 0x0022a400080011ff */
[----:B--2---:R-:W-:Y:S05]  /*90c0*/  @!P0 NANOSLEEP.SYNCS 0x989680 ;  /* 0x009896800000895d */ /* 0x004fea0003900000 */
[----:B------:R-:W2:Y:S02]  /*90d0*/  @!P0 SYNCS.PHASECHK.TRANS64 P0, [R0+URZ], R3 ;  /* 0x00000003000085a7 */ /* 0x000ea400080010ff */
[----:B--2---:R-:W-:Y:S05]  /*90e0*/  @!P0 BRA `(.L_x_146) ;  /* 0xfffffffc00f08947 */ /* 0x004fea000383ffff */
[----:B------:R-:W-:Y:S05]  /*90f0*/  BRA `(.L_x_147) ;  /* 0xffffffa800d07947 */ /* 0x000fea000383ffff */
.L_x_80:
[----:B------:R-:W-:-:S07]  /*9100*/  MOV R0, UR7 ;  /* 0x0000000700007c02 */ /* 0x000fce0008000f00 */
.L_x_148:
[----:B-1----:R1:W2:Y:S02]  /*9110*/  SYNCS.PHASECHK.TRANS64.TRYWAIT P1, [R0+URZ+0xe0], R3 ;  /* 0x0000e003000075a7 */ /* 0x0022a400080211ff */
[----:B--2---:R-:W-:Y:S05]  /*9120*/  @!P1 NANOSLEEP.SYNCS 0x989680 ;  /* 0x009896800000995d */ /* 0x004fea0003900000 */
[----:B------:R-:W2:Y:S02]  /*9130*/  @!P1 SYNCS.PHASECHK.TRANS64 P1, [R0+URZ+0xe0], R3 ;  /* 0x0000e003000095a7 */ /* 0x000ea400080210ff */
[----:B--2---:R-:W-:Y:S05]  /*9140*/  @!P1 BRA `(.L_x_148) ;  /* 0xfffffffc00f09947 */ /* 0x004fea000383ffff */
[----:B------:R-:W-:Y:S05]  /*9150*/  BRA `(.L_x_149) ;  /* 0xffffffac001c7947 */ /* 0x000fea000383ffff */
.L_x_85:
[----:B--2---:R2:W4:Y:S02]  /*9160*/  SYNCS.PHASECHK.TRANS64.TRYWAIT P0, [R0+URZ+0x60], R3 ;  /* 0x00006003000075a7 */ /* 0x00452400080011ff */
[----:B----4-:R-:W-:Y:S05]  /*9170*/  @!P0 NANOSLEEP.SYNCS 0x989680 ;  /* 0x009896800000895d */ /* 0x010fea0003900000 */
[----:B------:R-:W4:Y:S02]  /*9180*/  @!P0 SYNCS.PHASECHK.TRANS64 P0, [R0+URZ+0x60], R3 ;  /* 0x00006003000085a7 */ /* 0x000f2400080010ff */
[----:B----4-:R-:W-:Y:S05]  /*9190*/  @!P0 BRA `(.L_x_85) ;  /* 0xfffffffc00f08947 */ /* 0x010fea000383ffff */
[----:B------:R-:W-:Y:S05]  /*91a0*/  BRA `(.L_x_150) ;  /* 0xffffffb000287947 */ /* 0x000fea000383ffff */
.L_x_88:
[----:B------:R-:W-:Y:S07]  /*91b0*/  MOV R0, UR6 ;  /* 0x0000000600007c02 */ /* 0x000fee0008000f00 */
.L_x_151:
[----:B--2---:R2:W4:Y:S02]  /*91c0*/  SYNCS.PHASECHK.TRANS64.TRYWAIT P0, [R0+URZ+0x58], R3 ;  /* 0x00005803000075a7 */ /* 0x00452400080011ff */
[----:B----4-:R-:W-:Y:S05]  /*91d0*/  @!P0 NANOSLEEP.SYNCS 0x989680 ;  /* 0x009896800000895d */ /* 0x010fea0003900000 */
[----:B------:R-:W4:Y:S02]  /*91e0*/  @!P0 SYNCS.PHASECHK.TRANS64 P0, [R0+URZ+0x58], R3 ;  /* 0x00005803000085a7 */ /* 0x000f2400080010ff */
[----:B----4-:R-:W-:Y:S05]  /*91f0*/  @!P0 BRA `(.L_x_151) ;  /* 0xfffffffc00f08947 */ /* 0x010fea000383ffff */
[----:B------:R-:W-:Y:S05]  /*9200*/  BRA `(.L_x_87) ;  /* 0xffffffb400087947 */ /* 0x000fea000383ffff */
.L_x_91:
[----:B--2---:R-:W-:Y:S07]  /*9210*/  MOV R3, UR6 ;  /* 0x0000000600037c02 */ /* 0x004fee0008000f00 */
.L_x_152:
[----:B-1----:R1:W2:Y:S02]  /*9220*/  SYNCS.PHASECHK.TRANS64.TRYWAIT P0, [R3+URZ+0x40], R12 ;  /* 0x0000400c030075a7 */ /* 0x0022a400080011ff */
[----:B--2---:R-:W-:Y:S05]  /*9230*/  @!P0 NANOSLEEP.SYNCS 0x989680 ;  /* 0x009896800000895d */ /* 0x004fea0003900000 */
[----:B------:R-:W2:Y:S02]  /*9240*/  @!P0 SYNCS.PHASECHK.TRANS64 P0, [R3+URZ+0x40], R12 ;  /* 0x0000400c030085a7 */ /* 0x000ea400080010ff */
[----:B--2---:R-:W-:Y:S05]  /*9250*/  @!P0 BRA `(.L_x_152) ;  /* 0xfffffffc00f08947 */ /* 0x004fea000383ffff */
[----:B------:R-:W-:Y:S05]  /*9260*/  BRA `(.L_x_153) ;  /* 0xffffffb400807947 */ /* 0x000fea000383ffff */
.L_x_92:
[----:B------:R-:W-:Y:S07]  /*9270*/  MOV R3, UR6 ;  /* 0x0000000600037c02 */ /* 0x000fee0008000f00 */
.L_x_154:
[----:B-1----:R1:W2:Y:S02]  /*9280*/  SYNCS.PHASECHK.TRANS64.TRYWAIT P0, [R3+URZ+0x48], R12 ;  /* 0x0000480c030075a7 */ /* 0x0022a400080011ff */
[----:B--2---:R-:W-:Y:S05]  /*9290*/  @!P0 NANOSLEEP.SYNCS 0x989680 ;  /* 0x009896800000895d */ /* 0x004fea0003900000 */
[----:B------:R-:W2:Y:S02]  /*92a0*/  @!P0 SYNCS.PHASECHK.TRANS64 P0, [R3+URZ+0x48], R12 ;  /* 0x0000480c030085a7 */ /* 0x000ea400080010ff */
[----:B--2---:R-:W-:Y:S05]  /*92b0*/  @!P0 BRA `(.L_x_154) ;  /* 0xfffffffc00f08947 */ /* 0x004fea000383ffff */
[----:B------:R-:W-:Y:S05]  /*92c0*/  BRA `(.L_x_155) ;  /* 0xffffffb800007947 */ /* 0x000fea000383ffff */
.L_x_94:
[----:B------:R-:W-:-:S07]  /*92d0*/  MOV R0, UR6 ;  /* 0x0000000600007c02 */ /* 0x000fce0008000f00 */
.L_x_156:
[----:B-1----:R1:W4:Y:S02]  /*92e0*/  SYNCS.PHASECHK.TRANS64.TRYWAIT P0, [R0+URZ+0x40], R3 ;  /* 0x00004003000075a7 */ /* 0x00232400080011ff */
[----:B----4-:R-:W-:Y:S05]  /*92f0*/  @!P0 NANOSLEEP.SYNCS 0x989680 ;  /* 0x009896800000895d */ /* 0x010fea0003900000 */
[----:B------:R-:W4:Y:S02]  /*9300*/  @!P0 SYNCS.PHASECHK.TRANS64 P0, [R0+URZ+0x40], R3 ;  /* 0x00004003000085a7 */ /* 0x000f2400080010ff */
[----:B----4-:R-:W-:Y:S05]  /*9310*/  @!P0 BRA `(.L_x_156) ;  /* 0xfffffffc00f08947 */ /* 0x010fea000383ffff */
[----:B------:R-:W-:Y:S05]  /*9320*/  BRA `(.L_x_157) ;  /* 0xffffffb800707947 */ /* 0x000fea000383ffff */
.L_x_96:
[----:B--2---:R2:W3:Y:S02]  /*9330*/  SYNCS.PHASECHK.TRANS64.TRYWAIT P0, [R0+URZ+0x60], R3 ;  /* 0x00006003000075a7 */ /* 0x0044e400080011ff */
[----:B---3--:R-:W-:Y:S05]  /*9340*/  @!P0 NANOSLEEP.SYNCS 0x989680 ;  /* 0x009896800000895d */ /* 0x008fea0003900000 */
[----:B------:R-:W3:Y:S02]  /*9350*/  @!P0 SYNCS.PHASECHK.TRANS64 P0, [R0+URZ+0x60], R3 ;  /* 0x00006003000085a7 */ /* 0x000ee400080010ff */
[----:B---3--:R-:W-:Y:S05]  /*9360*/  @!P0 BRA `(.L_x_96) ;  /* 0xfffffffc00f08947 */ /* 0x008fea000383ffff */
[----:B------:R-:W-:Y:S05]  /*9370*/  BRA `(.L_x_158) ;  /* 0xffffffbc003c7947 */ /* 0x000fea000383ffff */
.L_x_107:
[----:B-1----:R1:W3:Y:S02]  /*9380*/  SYNCS.PHASECHK.TRANS64.TRYWAIT P1, [R3+URZ+0x30], R0 ;  /* 0x00003000030075a7 */ /* 0x0022e400080211ff */
[----:B---3--:R-:W-:Y:S05]  /*9390*/  @!P1 NANOSLEEP.SYNCS 0x989680 ;  /* 0x009896800000995d */ /* 0x008fea0003900000 */
[----:B------:R-:W3:Y:S02]  /*93a0*/  @!P1 SYNCS.PHASECHK.TRANS64 P1, [R3+URZ+0x30], R0 ;  /* 0x00003000030095a7 */ /* 0x000ee400080210ff */
[----:B---3--:R-:W-:Y:S05]  /*93b0*/  @!P1 BRA `(.L_x_107) ;  /* 0xfffffffc00f09947 */ /* 0x008fea000383ffff */
[----:B------:R-:W-:Y:S05]  /*93c0*/  BRA `(.L_x_106) ;  /* 0xffffffc800647947 */ /* 0x000fea000383ffff */
.L_x_109:
[----:B---3--:R3:W4:Y:S02]  /*93d0*/  SYNCS.PHASECHK.TRANS64.TRYWAIT P0, [R171+URZ+0x80], R2 ;  /* 0x00008002ab0075a7 */ /* 0x00872400080011ff */
[----:B----4-:R-:W-:Y:S05]  /*93e0*/  @!P0 NANOSLEEP.SYNCS 0x989680 ;  /* 0x009896800000895d */ /* 0x010fea0003900000 */
[----:B------:R-:W4:Y:S02]  /*93f0*/  @!P0 SYNCS.PHASECHK.TRANS64 P0, [R171+URZ+0x80], R2 ;  /* 0x00008002ab0085a7 */ /* 0x000f2400080010ff */
[----:B----4-:R-:W-:Y:S05]  /*9400*/  @!P0 BRA `(.L_x_109) ;  /* 0xfffffffc00f08947 */ /* 0x010fea000383ffff */
[----:B------:R-:W-:Y:S05]  /*9410*/  BRA `(.L_x_108) ;  /* 0xffffffc800c07947 */ /* 0x000fea000383ffff */
.L_x_117:
[----:B--2---:R2:W3:Y:S02]  /*9420*/  SYNCS.PHASECHK.TRANS64.TRYWAIT P0, [R124+URZ+0x30], R3 ;  /* 0x000030037c0075a7 */ /* 0x0044e400080011ff */
[----:B---3--:R-:W-:Y:S05]  /*9430*/  @!P0 NANOSLEEP.SYNCS 0x989680 ;  /* 0x009896800000895d */ /* 0x008fea0003900000 */
[----:B------:R-:W3:Y:S02]  /*9440*/  @!P0 SYNCS.PHASECHK.TRANS64 P0, [R124+URZ+0x30], R3 ;  /* 0x000030037c0085a7 */ /* 0x000ee400080010ff */
[----:B---3--:R-:W-:Y:S05]  /*9450*/  @!P0 BRA `(.L_x_117) ;  /* 0xfffffffc00f08947 */ /* 0x008fea000383ffff */
[----:B------:R-:W-:Y:S05]  /*9460*/  BRA `(.L_x_116) ;  /* 0xffffffdc00c47947 */ /* 0x000fea000383ffff */
        .weak           $__internal_0_$__cuda_sm10x_tcgen05_guardrail_trap_col_being_dealloced_not_returned_by_alloc
        .type           $__internal_0_$__cuda_sm10x_tcgen05_guardrail_trap_col_being_dealloced_not_returned_by_alloc,@function
        .size           $__internal_0_$__cuda_sm10x_tcgen05_guardrail_trap_col_being_dealloced_not_returned_by_alloc,($__internal_1_$__cuda_sm10x_tcgen05_guardrail_trap_phase_invalid_during_alloc - $__internal_0_$__cuda_sm10x_tcgen05_guardrail_trap_col_being_dealloced_not_returned_by_alloc)
$__internal_0_$__cuda_sm10x_tcgen05_guardrail_trap_col_being_dealloced_not_returned_by_alloc:
[----:B------:R-:W-:Y:S05]  /*9470*/  BPT.TRAP 0x1 ;  /* 0x000000040000795c */ /* 0x000fea0000300000 */
[----:B------:R-:W-:-:S04]  /*9480*/  HFMA2 R3, -RZ, RZ, 0, 0 ;  /* 0x00000000ff037431 */ /* 0x000fc800000001ff */
[----:B------:R-:W-:Y:S05]  /*9490*/  RET.REL.NODEC R2 `(_ZN7cutlass13device_kernelINS_4gemm6kernel13GemmUniversalIN4cute5tupleIJiiiiEEENS1_10collective13CollectiveMmaINS1_35MainloopSm100TmaUmmaWarpSpecializedILi3ELi2ELi4ENS5_IJNS4_1CILi2EEENSA_ILi1EEESC_EEEEENS5_IJNSA_ILi256EEENSA_ILi128EEESG_EEEaNS5_IJlSC_lEEEaSI_NS4_8TiledMMAINS4_8MMA_AtomIJNS4_21SM100_MMA_S8_2x1SM_SSIaaiLi256ELi128ELNS4_4UMMA5MajorE0ELSN_0ELNSM_8SaturateE0EEEEEENS4_6LayoutINS5_IJSC_SC_SC_EEENS5_IJNSA_ILi0EEEST_ST_EEEEENS5_IJNS4_10UnderscoreESW_SW_EEEEENS4_18SM100_TMA_2SM_LOADENS4_14ComposedLayoutINS4_7SwizzleILi3ELi4ELi3EEENS4_18smem_ptr_flag_bitsILi8EEENSR_INS5_IJNSA_ILi8EEESG_EEENS5_IJSG_SC_EEEEEEEvNS4_8identityESZ_S19_vS1A_EENS_8epilogue10collective18CollectiveEpilogueINS1C_23Sm100TmaWarpSpecializedILi2ELi2ELi64ELb0ELb0EEEJNS5_IJSG_SG_SG_EEENS5_IJNSR_ISG_SC_EENSR_INSA_ILi64EEESC_EEEEEaSI_aSI_NS1C_6fusion15FusionCallbacksIS1G_NS1M_17LinearCombinationIaiaiLNS_15FloatRoundStyleE2EEES1H_S1L_JEEENS4_5SM1004TMEM4LOAD26SM100_TMEM_LOAD_32dp32b64xENS4_13SM90_TMA_LOADENS10_INS11_ILi2ELi4ELi3EEES14_NSR_INS5_IJS15_S1J_EEENS5_IJS1J_SC_EEEEEEENS4_39AutoVectorizingCopyWithAssumedAlignmentILi128EEENS4_14SM90_TMA_STOREES21_S23_S23_EEEvvEEEEvNT_6ParamsE) ;  /* 0xffffff6802d87950 */ /* 0x000fea0003c3ffff */
        .weak           $__internal_1_$__cuda_sm10x_tcgen05_guardrail_trap_phase_invalid_during_alloc
        .type           $__internal_1_$__cuda_sm10x_tcgen05_guardrail_trap_phase_invalid_during_alloc,@function
        .size           $__internal_1_$__cuda_sm10x_tcgen05_guardrail_trap_phase_invalid_during_alloc,($__internal_2_$__cuda_sm10x_tcgen05_guardrail_trap_unallocated_columns_being_dealloced - $__internal_1_$__cuda_sm10x_tcgen05_guardrail_trap_phase_invalid_during_alloc)
$__internal_1_$__cuda_sm10x_tcgen05_guardrail_trap_phase_invalid_during_alloc:
[----:B------:R-:W-:Y:S05]  /*94a0*/  BPT.TRAP 0x1 ;  /* 0x000000040000795c */ /* 0x000fea0000300000 */
[----:B------:R-:W-:-:S04]  /*94b0*/  MOV R3, 0x0 ;  /* 0x0000000000037802 */ /* 0x000fc80000000f00 */
[----:B------:R-:W-:Y:S05]  /*94c0*/  RET.REL.NODEC R2 `(_ZN7cutlass13device_kernelINS_4gemm6kernel13GemmUniversalIN4cute5tupleIJiiiiEEENS1_10collective13CollectiveMmaINS1_35MainloopSm100TmaUmmaWarpSpecializedILi3ELi2ELi4ENS5_IJNS4_1CILi2EEENSA_ILi1EEESC_EEEEENS5_IJNSA_ILi256EEENSA_ILi128EEESG_EEEaNS5_IJlSC_lEEEaSI_NS4_8TiledMMAINS4_8MMA_AtomIJNS4_21SM100_MMA_S8_2x1SM_SSIaaiLi256ELi128ELNS4_4UMMA5MajorE0ELSN_0ELNSM_8SaturateE0EEEEEENS4_6LayoutINS5_IJSC_SC_SC_EEENS5_IJNSA_ILi0EEEST_ST_EEEEENS5_IJNS4_10UnderscoreESW_SW_EEEEENS4_18SM100_TMA_2SM_LOADENS4_14ComposedLayoutINS4_7SwizzleILi3ELi4ELi3EEENS4_18smem_ptr_flag_bitsILi8EEENSR_INS5_IJNSA_ILi8EEESG_EEENS5_IJSG_SC_EEEEEEEvNS4_8identityESZ_S19_vS1A_EENS_8epilogue10collective18CollectiveEpilogueINS1C_23Sm100TmaWarpSpecializedILi2ELi2ELi64ELb0ELb0EEEJNS5_IJSG_SG_SG_EEENS5_IJNSR_ISG_SC_EENSR_INSA_ILi64EEESC_EEEEEaSI_aSI_NS1C_6fusion15FusionCallbacksIS1G_NS1M_17LinearCombinationIaiaiLNS_15FloatRoundStyleE2EEES1H_S1L_JEEENS4_5SM1004TMEM4LOAD26SM100_TMEM_LOAD_32dp32b64xENS4_13SM90_TMA_LOADENS10_INS11_ILi2ELi4ELi3EEES14_NSR_INS5_IJS15_S1J_EEENS5_IJS1J_SC_EEEEEEENS4_39AutoVectorizingCopyWithAssumedAlignmentILi128EEENS4_14SM90_TMA_STOREES21_S23_S23_EEEvvEEEEvNT_6ParamsE) ;  /* 0xffffff6802cc7950 */ /* 0x000fea0003c3ffff */
        .weak           $__internal_2_$__cuda_sm10x_tcgen05_guardrail_trap_unallocated_columns_being_dealloced
        .type           $__internal_2_$__cuda_sm10x_tcgen05_guardrail_trap_unallocated_columns_being_dealloced,@function
        .size           $__internal_2_$__cuda_sm10x_tcgen05_guardrail_trap_unallocated_columns_being_dealloced,(.L_x_160 - $__internal_2_$__cuda_sm10x_tcgen05_guardrail_trap_unallocated_columns_being_dealloced)
$__internal_2_$__cuda_sm10x_tcgen05_guardrail_trap_unallocated_columns_being_dealloced:
[----:B------:R-:W-:Y:S05]  /*94d0*/  BPT.TRAP 0x1 ;  /* 0x000000040000795c */ /* 0x000fea0000300000 */
[----:B------:R-:W-:-:S04]  /*94e0*/  HFMA2 R3, -RZ, RZ, 0, 0 ;  /* 0x00000000ff037431 */ /* 0x000fc800000001ff */
[----:B------:R-:W-:Y:S05]  /*94f0*/  RET.REL.NODEC R2 `(_ZN7cutlass13device_kernelINS_4gemm6kernel13GemmUniversalIN4cute5tupleIJiiiiEEENS1_10collective13CollectiveMmaINS1_35MainloopSm100TmaUmmaWarpSpecializedILi3ELi2ELi4ENS5_IJNS4_1CILi2EEENSA_ILi1EEESC_EEEEENS5_IJNSA_ILi256EEENSA_ILi128EEESG_EEEaNS5_IJlSC_lEEEaSI_NS4_8TiledMMAINS4_8MMA_AtomIJNS4_21SM100_MMA_S8_2x1SM_SSIaaiLi256ELi128ELNS4_4UMMA5MajorE0ELSN_0ELNSM_8SaturateE0EEEEEENS4_6LayoutINS5_IJSC_SC_SC_EEENS5_IJNSA_ILi0EEEST_ST_EEEEENS5_IJNS4_10UnderscoreESW_SW_EEEEENS4_18SM100_TMA_2SM_LOADENS4_14ComposedLayoutINS4_7SwizzleILi3ELi4ELi3EEENS4_18smem_ptr_flag_bitsILi8EEENSR_INS5_IJNSA_ILi8EEESG_EEENS5_IJSG_SC_EEEEEEEvNS4_8identityESZ_S19_vS1A_EENS_8epilogue10collective18CollectiveEpilogueINS1C_23Sm100TmaWarpSpecializedILi2ELi2ELi64ELb0ELb0EEEJNS5_IJSG_SG_SG_EEENS5_IJNSR_ISG_SC_EENSR_INSA_ILi64EEESC_EEEEEaSI_aSI_NS1C_6fusion15FusionCallbacksIS1G_NS1M_17LinearCombinationIaiaiLNS_15FloatRoundStyleE2EEES1H_S1L_JEEENS4_5SM1004TMEM4LOAD26SM100_TMEM_LOAD_32dp32b64xENS4_13SM90_TMA_LOADENS10_INS11_ILi2ELi4ELi3EEES14_NSR_INS5_IJS15_S1J_EEENS5_IJS1J_SC_EEEEEEENS4_39AutoVectorizingCopyWithAssumedAlignmentILi128EEENS4_14SM90_TMA_STOREES21_S23_S23_EEEvvEEEEvNT_6ParamsE) ;  /* 0xffffff6802c07950 */ /* 0x000fea0003c3ffff */
.L_x_159:
[----:B------:R-:W-:-:S00]  /*9500*/  BRA `(.L_x_159) ;  /* 0xfffffffc00fc7947 */ /* 0x000fc0000383ffff */
[----:B------:R-:W-:-:S00]  /*9510*/  NOP ;  /* 0x0000000000007918 */ /* 0x000fc00000000000 */
        /* <DEDUP_REMOVED lines=14> */
.L_x_160:


//--------------------- .nv.global.init           --------------------------
	.section	.nv.global.init,"aw",@progbits
.nv.global.init:
	.type		$str$27,@object
	.size		$str$27,($str$28 - $str$27)
$str$27:
        /*0000*/ 	.byte	0x28, 0x61, 0x64, 0x64, 0x72, 0x65, 0x73, 0x73, 0x20, 0x26, 0x20, 0x6d, 0x61, 0x73, 0x6b, 0x29
        /*0010*/ 	.byte	0x20, 0x3d, 0x3d, 0x20, 0x30, 0x00
	.type		$str$28,@object
	.size		$str$28,($str$26 - $str$28)
$str$28:
        /*0016*/ 	.byte	0x2f, 0x74, 0x6d, 0x70, 0x2f, 0x63, 0x75, 0x74, 0x6c, 0x61, 0x73, 0x73, 0x5f, 0x73, 0x77, 0x65
        /*0026*/ 	.byte	0x65, 0x70, 0x5f, 0x73, 0x72, 0x63, 0x2f, 0x69, 0x6e, 0x63, 0x6c, 0x75, 0x64, 0x65, 0x2f, 0x63
        /*0036*/ 	.byte	0x75, 0x74, 0x65, 0x2f, 0x70, 0x6f, 0x69, 0x6e, 0x74, 0x65, 0x72, 0x5f, 0x66, 0x6c, 0x61, 0x67
        /*0046*/ 	.byte	0x67, 0x65, 0x64, 0x2e, 0x68, 0x70, 0x70, 0x00
	.type		$str$26,@object
	.size		$str$26,($str$25 - $str$26)
$str$26:
        /*004e*/ 	.byte	0x2f, 0x74, 0x6d, 0x70, 0x2f, 0x63, 0x75, 0x74, 0x6c, 0x61, 0x73, 0x73, 0x5f, 0x73, 0x77, 0x65
        /*005e*/ 	.byte	0x65, 0x70, 0x5f, 0x73, 0x72, 0x63, 0x2f, 0x69, 0x6e, 0x63, 0x6c, 0x75, 0x64, 0x65, 0x2f, 0x63
        /*006e*/ 	.byte	0x75, 0x74, 0x65, 0x2f, 0x61, 0x74, 0x6f, 0x6d, 0x2f, 0x63, 0x6f, 0x70, 0x79, 0x5f, 0x74, 0x72
        /*007e*/ 	.byte	0x61, 0x69, 0x74, 0x73, 0x5f, 0x73, 0x6d, 0x31, 0x30, 0x30, 0x2e, 0x68, 0x70, 0x70, 0x00
	.type		$str$25,@object
	.size		$str$25,(__unnamed_1 - $str$25)
$str$25:
        /*008d*/ 	.byte	0x28, 0x28, 0x75, 0x69, 0x6e, 0x74, 0x33, 0x32, 0x5f, 0x74, 0x28, 0x74, 0x68, 0x72, 0x65, 0x61
        /*009d*/ 	.byte	0x64, 0x49, 0x64, 0x78, 0x2e, 0x78, 0x29, 0x20, 0x2f, 0x20, 0x33, 0x32, 0x29, 0x20, 0x25, 0x20
        /*00ad*/ 	.byte	0x34, 0x29, 0x20, 0x3d, 0x3d, 0x20, 0x28, 0x28, 0x28, 0x74, 0x6d, 0x65, 0x6d, 0x5f, 0x61, 0x64
        /*00bd*/ 	.byte	0x64, 0x72, 0x20, 0x3e, 0x3e, 0x20, 0x31, 0x36, 0x29, 0x20, 0x2f, 0x20, 0x33, 0x32, 0x29, 0x20
        /*00cd*/ 	.byte	0x25, 0x20, 0x34, 0x29, 0x00
	.type		__unnamed_1,@object
	.size		__unnamed_1,(__unnamed_2 - __unnamed_1)
__unnamed_1:
        /*00d2*/ 	.byte	0x61, 0x75, 0x74, 0x6f, 0x20, 0x63, 0x75, 0x74, 0x65, 0x3a, 0x3a, 0x61, 0x73, 0x5f, 0x70, 0x6f
        /* <DEDUP_REMOVED lines=24> */
        /*0262*/ 	.byte	0x5d, 0x00
	.type		__unnamed_2,@object
	.size		__unnamed_2,(.L_2 - __unnamed_2)
__unnamed_2:
        /* <DEDUP_REMOVED lines=42> */
        /*0504*/ 	.byte	0x43, 0x3c, 0x30, 0x3e, 0x3e, 0x3e, 0x3e, 0x5d, 0x00
.L_2:


//--------------------- .nv.shared._ZN7cutlass13device_kernelINS_4gemm6kernel13GemmUniversalIN4cute5tupleIJiiiiEEENS1_10collective13CollectiveMmaINS1_35MainloopSm100TmaUmmaWarpSpecializedILi3ELi2ELi4ENS5_IJNS4_1CILi2EEENSA_ILi1EEESC_EEEEENS5_IJNSA_ILi256EEENSA_ILi128EEESG_EEEaNS5_IJlSC_lEEEaSI_NS4_8TiledMMAINS4_8MMA_AtomIJNS4_21SM100_MMA_S8_2x1SM_SSIaaiLi256ELi128ELNS4_4UMMA5MajorE0ELSN_0ELNSM_8SaturateE0EEEEEENS4_6LayoutINS5_IJSC_SC_SC_EEENS5_IJNSA_ILi0EEEST_ST_EEEEENS5_IJNS4_10UnderscoreESW_SW_EEEEENS4_18SM100_TMA_2SM_LOADENS4_14ComposedLayoutINS4_7SwizzleILi3ELi4ELi3EEENS4_18smem_ptr_flag_bitsILi8EEENSR_INS5_IJNSA_ILi8EEESG_EEENS5_IJSG_SC_EEEEEEEvNS4_8identityESZ_S19_vS1A_EENS_8epilogue10collective18CollectiveEpilogueINS1C_23Sm100TmaWarpSpecializedILi2ELi2ELi64ELb0ELb0EEEJNS5_IJSG_SG_SG_EEENS5_IJNSR_ISG_SC_EENSR_INSA_ILi64EEESC_EEEEEaSI_aSI_NS1C_6fusion15FusionCallbacksIS1G_NS1M_17LinearCombinationIaiaiLNS_15FloatRoundStyleE2EEES1H_S1L_JEEENS4_5SM1004TMEM4LOAD26SM100_TMEM_LOAD_32dp32b64xENS4_13SM90_TMA_LOADENS10_INS11_ILi2ELi4ELi3EEES14_NSR_INS5_IJS15_S1J_EEENS5_IJS1J_SC_EEEEEEENS4_39AutoVectorizingCopyWithAssumedAlignmentILi128EEENS4_14SM90_TMA_STOREES21_S23_S23_EEEvvEEEEvNT_6ParamsE --------------------------
	.section	.nv.shared._ZN7cutlass13device_kernelINS_4gemm6kernel13GemmUniversalIN4cute5tupleIJiiiiEEENS1_10collective13CollectiveMmaINS1_35MainloopSm100TmaUmmaWarpSpecializedILi3ELi2ELi4ENS5_IJNS4_1CILi2EEENSA_ILi1EEESC_EEEEENS5_IJNSA_ILi256EEENSA_ILi128EEESG_EEEaNS5_IJlSC_lEEEaSI_NS4_8TiledMMAINS4_8MMA_AtomIJNS4_21SM100_MMA_S8_2x1SM_SSIaaiLi256ELi128ELNS4_4UMMA5MajorE0ELSN_0ELNSM_8SaturateE0EEEEEENS4_6LayoutINS5_IJSC_SC_SC_EEENS5_IJNSA_ILi0EEEST_ST_EEEEENS5_IJNS4_10UnderscoreESW_SW_EEEEENS4_18SM100_TMA_2SM_LOADENS4_14ComposedLayoutINS4_7SwizzleILi3ELi4ELi3EEENS4_18smem_ptr_flag_bitsILi8EEENSR_INS5_IJNSA_ILi8EEESG_EEENS5_IJSG_SC_EEEEEEEvNS4_8identityESZ_S19_vS1A_EENS_8epilogue10collective18CollectiveEpilogueINS1C_23Sm100TmaWarpSpecializedILi2ELi2ELi64ELb0ELb0EEEJNS5_IJSG_SG_SG_EEENS5_IJNSR_ISG_SC_EENSR_INSA_ILi64EEESC_EEEEEaSI_aSI_NS1C_6fusion15FusionCallbacksIS1G_NS1M_17LinearCombinationIaiaiLNS_15FloatRoundStyleE2EEES1H_S1L_JEEENS4_5SM1004TMEM4LOAD26SM100_TMEM_LOAD_32dp32b64xENS4_13SM90_TMA_LOADENS10_INS11_ILi2ELi4ELi3EEES14_NSR_INS5_IJS15_S1J_EEENS5_IJS1J_SC_EEEEEEENS4_39AutoVectorizingCopyWithAssumedAlignmentILi128EEENS4_14SM90_TMA_STOREES21_S23_S23_EEEvvEEEEvNT_6ParamsE,"aw",@nobits
	.sectionflags	@""
	.align	16
	.zero		1024


//--------------------- .nv.shared.reserved.0     --------------------------
	.section	.nv.shared.reserved.0,"aw",@nobits
	.weak		__nv_reservedSMEM_offset_0_alias
	.size		__nv_reservedSMEM_offset_0_alias, 0, 64
	.other		__nv_reservedSMEM_offset_0_alias,@"STO_CUDA_RESERVED_SHARED STV_DEFAULT"
__nv_reservedSMEM_offset_0_alias:
	.zero		0
.nv.shared.reserved.0:
	.zero		64
	.weak		__nv_reservedSMEM_tcgen05_partition
	.type		__nv_reservedSMEM_tcgen05_partition,@object
	.size		__nv_reservedSMEM_tcgen05_partition,(.L_0 - __nv_reservedSMEM_tcgen05_partition)
__nv_reservedSMEM_tcgen05_partition:
	.zero		32
.L_0:


//--------------------- .nv.global                --------------------------
	.section	.nv.global,"aw",@nobits
.nv.global:
	.type		_ZN40_INTERNAL_e84d7f84_4_k_cu_379b7f6e_105684cute1_E,@object
	.size		_ZN40_INTERNAL_e84d7f84_4_k_cu_379b7f6e_105684cute1_E,(_ZN40_INTERNAL_e84d7f84_4_k_cu_379b7f6e_105684cuda3std3__45__cpo6cbeginE - _ZN40_INTERNAL_e84d7f84_4_k_cu_379b7f6e_105684cute1_E)
_ZN40_INTERNAL_e84d7f84_4_k_cu_379b7f6e_105684cute1_E:
	.zero		1
	.type		_ZN40_INTERNAL_e84d7f84_4_k_cu_379b7f6e_105684cuda3std3__45__cpo6cbeginE,@object
	.size		_ZN40_INTERNAL_e84d7f84_4_k_cu_379b7f6e_105684cuda3std3__45__cpo6cbeginE,(_ZN40_INTERNAL_e84d7f84_4_k_cu_379b7f6e_105684cuda3std3__48in_placeE - _ZN40_INTERNAL_e84d7f84_4_k_cu_379b7f6e_105684cuda3std3__45__cpo6cbeginE)
_ZN40_INTERNAL_e84d7f84_4_k_cu_379b7f6e_105684cuda3std3__45__cpo6cbeginE:
	.zero		1
	.type		_ZN40_INTERNAL_e84d7f84_4_k_cu_379b7f6e_105684cuda3std3__48in_placeE,@object
	.size		_ZN40_INTERNAL_e84d7f84_4_k_cu_379b7f6e_105684cuda3std3__48in_placeE,(_ZN40_INTERNAL_e84d7f84_4_k_cu_379b7f6e_105684cuda3std6ranges3__45__cpo9iter_moveE - _ZN40_INTERNAL_e84d7f84_4_k_cu_379b7f6e_105684cuda3std3__48in_placeE)
_ZN40_INTERNAL_e84d7f84_4_k_cu_379b7f6e_105684cuda3std3__48in_placeE:
	.zero		1
	.type		_ZN40_INTERNAL_e84d7f84_4_k_cu_379b7f6e_105684cuda3std6ranges3__45__cpo9iter_moveE,@object
	.size		_ZN40_INTERNAL_e84d7f84_4_k_cu_379b7f6e_105684cuda3std6ranges3__45__cpo9iter_moveE,(_ZN40_INTERNAL_e84d7f84_4_k_cu_379b7f6e_105684cuda3std3__45__cpo5beginE - _ZN40_INTERNAL_e84d7f84_4_k_cu_379b7f6e_105684cuda3std6ranges3__45__cpo9iter_moveE)
_ZN40_INTERNAL_e84d7f84_4_k_cu_379b7f6e_105684cuda3std6ranges3__45__cpo9iter_moveE:
	.zero		1
	.type		_ZN40_INTERNAL_e84d7f84_4_k_cu_379b7f6e_105684cuda3std3__45__cpo5beginE,@object
	.size		_ZN40_INTERNAL_e84d7f84_4_k_cu_379b7f6e_105684cuda3std3__45__cpo5beginE,(_ZN40_INTERNAL_e84d7f84_4_k_cu_379b7f6e_105684cuda3std3__442_GLOBAL__N__e84d7f84_4_k_cu_379b7f6e_105686ignoreE - _ZN40_INTERNAL_e84d7f84_4_k_cu_379b7f6e_105684cuda3std3__45__cpo5beginE)
_ZN40_INTERNAL_e84d7f84_4_k_cu_379b7f6e_105684cuda3std3__45__cpo5beginE:
	.zero		1
	.type		_ZN40_INTERNAL_e84d7f84_4_k_cu_379b7f6e_105684cuda3std3__442_GLOBAL__N__e84d7f84_4_k_cu_379b7f6e_105686ignoreE,@object
	.size		_ZN40_INTERNAL_e84d7f84_4_k_cu_379b7f6e_105684cuda3std3__442_GLOBAL__N__e84d7f84_4_k_cu_379b7f6e_105686ignoreE,(_ZN40_INTERNAL_e84d7f84_4_k_cu_379b7f6e_105684cute7productE - _ZN40_INTERNAL_e84d7f84_4_k_cu_379b7f6e_105684cuda3std3__442_GLOBAL__N__e84d7f84_4_k_cu_379b7f6e_105686ignoreE)
_ZN40_INTERNAL_e84d7f84_4_k_cu_379b7f6e_105684cuda3std3__442_GLOBAL__N__e84d7f84_4_k_cu_379b7f6e_105686ignoreE:
	.zero		1
	.type		_ZN40_INTERNAL_e84d7f84_4_k_cu_379b7f6e_105684cute7productE,@object
	.size		_ZN40_INTERNAL_e84d7f84_4_k_cu_379b7f6e_105684cute7productE,(_ZN40_INTERNAL_e84d7f84_4_k_cu_379b7f6e_105684cuda3std3__45__cpo3endE - _ZN40_INTERNAL_e84d7f84_4_k_cu_379b7f6e_105684cute7productE)
_ZN40_INTERNAL_e84d7f84_4_k_cu_379b7f6e_105684cute7productE:
	.zero		1
	.type		_ZN40_INTERNAL_e84d7f84_4_k_cu_379b7f6e_105684cuda3std3__45__cpo3endE,@object
	.size		_ZN40_INTERNAL_e84d7f84_4_k_cu_379b7f6e_105684cuda3std3__45__cpo3endE,(_ZN40_INTERNAL_e84d7f84_4_k_cu_379b7f6e_105684cuda3std3__419piecewise_constructE - _ZN40_INTERNAL_e84d7f84_4_k_cu_379b7f6e_105684cuda3std3__45__cpo3endE)
_ZN40_INTERNAL_e84d7f84_4_k_cu_379b7f6e_105684cuda3std3__45__cpo3endE:
	.zero		1
	.type		_ZN40_INTERNAL_e84d7f84_4_k_cu_379b7f6e_105684cuda3std3__419piecewise_constructE,@object
	.size		_ZN40_INTERNAL_e84d7f84_4_k_cu_379b7f6e_105684cuda3std3__419piecewise_constructE,(_ZN40_INTERNAL_e84d7f84_4_k_cu_379b7f6e_105684cuda3std3__45__cpo4cendE - _ZN40_INTERNAL_e84d7f84_4_k_cu_379b7f6e_105684cuda3std3__419piecewise_constructE)
_ZN40_INTERNAL_e84d7f84_4_k_cu_379b7f6e_105684cuda3std3__419piecewise_constructE:
	.zero		1
	.type		_ZN40_INTERNAL_e84d7f84_4_k_cu_379b7f6e_105684cuda3std3__45__cpo4cendE,@object
	.size		_ZN40_INTERNAL_e84d7f84_4_k_cu_379b7f6e_105684cuda3std3__45__cpo4cendE,(_ZN40_INTERNAL_e84d7f84_4_k_cu_379b7f6e_105684cuda3std6ranges3__45__cpo4swapE - _ZN40_INTERNAL_e84d7f84_4_k_cu_379b7f6e_105684cuda3std3__45__cpo4cendE)
_ZN40_INTERNAL_e84d7f84_4_k_cu_379b7f6e_105684cuda3std3__45__cpo4cendE:
	.zero		1
	.type		_ZN40_INTERNAL_e84d7f84_4_k_cu_379b7f6e_105684cuda3std6ranges3__45__cpo4swapE,@object
	.size		_ZN40_INTERNAL_e84d7f84_4_k_cu_379b7f6e_105684cuda3std6ranges3__45__cpo4swapE,(.L_10 - _ZN40_INTERNAL_e84d7f84_4_k_cu_379b7f6e_105684cuda3std6ranges3__45__cpo4swapE)
_ZN40_INTERNAL_e84d7f84_4_k_cu_379b7f6e_105684cuda3std6ranges3__45__cpo4swapE:
	.zero		1
.L_10:


//--------------------- .nv.constant0._ZN7cutlass13device_kernelINS_4gemm6kernel13GemmUniversalIN4cute5tupleIJiiiiEEENS1_10collective13CollectiveMmaINS1_35MainloopSm100TmaUmmaWarpSpecializedILi3ELi2ELi4ENS5_IJNS4_1CILi2EEENSA_ILi1EEESC_EEEEENS5_IJNSA_ILi256EEENSA_ILi128EEESG_EEEaNS5_IJlSC_lEEEaSI_NS4_8TiledMMAINS4_8MMA_AtomIJNS4_21SM100_MMA_S8_2x1SM_SSIaaiLi256ELi128ELNS4_4UMMA5MajorE0ELSN_0ELNSM_8SaturateE0EEEEEENS4_6LayoutINS5_IJSC_SC_SC_EEENS5_IJNSA_ILi0EEEST_ST_EEEEENS5_IJNS4_10UnderscoreESW_SW_EEEEENS4_18SM100_TMA_2SM_LOADENS4_14ComposedLayoutINS4_7SwizzleILi3ELi4ELi3EEENS4_18smem_ptr_flag_bitsILi8EEENSR_INS5_IJNSA_ILi8EEESG_EEENS5_IJSG_SC_EEEEEEEvNS4_8identityESZ_S19_vS1A_EENS_8epilogue10collective18CollectiveEpilogueINS1C_23Sm100TmaWarpSpecializedILi2ELi2ELi64ELb0ELb0EEEJNS5_IJSG_SG_SG_EEENS5_IJNSR_ISG_SC_EENSR_INSA_ILi64EEESC_EEEEEaSI_aSI_NS1C_6fusion15FusionCallbacksIS1G_NS1M_17LinearCombinationIaiaiLNS_15FloatRoundStyleE2EEES1H_S1L_JEEENS4_5SM1004TMEM4LOAD26SM100_TMEM_LOAD_32dp32b64xENS4_13SM90_TMA_LOADENS10_INS11_ILi2ELi4ELi3EEES14_NSR_INS5_IJS15_S1J_EEENS5_IJS1J_SC_EEEEEEENS4_39AutoVectorizingCopyWithAssumedAlignmentILi128EEENS4_14SM90_TMA_STOREES21_S23_S23_EEEvvEEEEvNT_6ParamsE --------------------------
	.section	.nv.constant0._ZN7cutlass13device_kernelINS_4gemm6kernel13GemmUniversalIN4cute5tupleIJiiiiEEENS1_10collective13CollectiveMmaINS1_35MainloopSm100TmaUmmaWarpSpecializedILi3ELi2ELi4ENS5_IJNS4_1CILi2EEENSA_ILi1EEESC_EEEEENS5_IJNSA_ILi256EEENSA_ILi128EEESG_EEEaNS5_IJlSC_lEEEaSI_NS4_8TiledMMAINS4_8MMA_AtomIJNS4_21SM100_MMA_S8_2x1SM_SSIaaiLi256ELi128ELNS4_4UMMA5MajorE0ELSN_0ELNSM_8SaturateE0EEEEEENS4_6LayoutINS5_IJSC_SC_SC_EEENS5_IJNSA_ILi0EEEST_ST_EEEEENS5_IJNS4_10UnderscoreESW_SW_EEEEENS4_18SM100_TMA_2SM_LOADENS4_14ComposedLayoutINS4_7SwizzleILi3ELi4ELi3EEENS4_18smem_ptr_flag_bitsILi8EEENSR_INS5_IJNSA_ILi8EEESG_EEENS5_IJSG_SC_EEEEEEEvNS4_8identityESZ_S19_vS1A_EENS_8epilogue10collective18CollectiveEpilogueINS1C_23Sm100TmaWarpSpecializedILi2ELi2ELi64ELb0ELb0EEEJNS5_IJSG_SG_SG_EEENS5_IJNSR_ISG_SC_EENSR_INSA_ILi64EEESC_EEEEEaSI_aSI_NS1C_6fusion15FusionCallbacksIS1G_NS1M_17LinearCombinationIaiaiLNS_15FloatRoundStyleE2EEES1H_S1L_JEEENS4_5SM1004TMEM4LOAD26SM100_TMEM_LOAD_32dp32b64xENS4_13SM90_TMA_LOADENS10_INS11_ILi2ELi4ELi3EEES14_NSR_INS5_IJS15_S1J_EEENS5_IJS1J_SC_EEEEEEENS4_39AutoVectorizingCopyWithAssumedAlignmentILi128EEENS4_14SM90_TMA_STOREES21_S23_S23_EEEvvEEEEvNT_6ParamsE,"a",@progbits
	.sectionflags	@""
	.align	4
.nv.constant0._ZN7cutlass13device_kernelINS_4gemm6kernel13GemmUniversalIN4cute5tupleIJiiiiEEENS1_10collective13CollectiveMmaINS1_35MainloopSm100TmaUmmaWarpSpecializedILi3ELi2ELi4ENS5_IJNS4_1CILi2EEENSA_ILi1EEESC_EEEEENS5_IJNSA_ILi256EEENSA_ILi128EEESG_EEEaNS5_IJlSC_lEEEaSI_NS4_8TiledMMAINS4_8MMA_AtomIJNS4_21SM100_MMA_S8_2x1SM_SSIaaiLi256ELi128ELNS4_4UMMA5MajorE0ELSN_0ELNSM_8SaturateE0EEEEEENS4_6LayoutINS5_IJSC_SC_SC_EEENS5_IJNSA_ILi0EEEST_ST_EEEEENS5_IJNS4_10UnderscoreESW_SW_EEEEENS4_18SM100_TMA_2SM_LOADENS4_14ComposedLayoutINS4_7SwizzleILi3ELi4ELi3EEENS4_18smem_ptr_flag_bitsILi8EEENSR_INS5_IJNSA_ILi8EEESG_EEENS5_IJSG_SC_EEEEEEEvNS4_8identityESZ_S19_vS1A_EENS_8epilogue10collective18CollectiveEpilogueINS1C_23Sm100TmaWarpSpecializedILi2ELi2ELi64ELb0ELb0EEEJNS5_IJSG_SG_SG_EEENS5_IJNSR_ISG_SC_EENSR_INSA_ILi64EEESC_EEEEEaSI_aSI_NS1C_6fusion15FusionCallbacksIS1G_NS1M_17LinearCombinationIaiaiLNS_15FloatRoundStyleE2EEES1H_S1L_JEEENS4_5SM1004TMEM4LOAD26SM100_TMEM_LOAD_32dp32b64xENS4_13SM90_TMA_LOADENS10_INS11_ILi2ELi4ELi3EEES14_NSR_INS5_IJS15_S1J_EEENS5_IJS1J_SC_EEEEEEENS4_39AutoVectorizingCopyWithAssumedAlignmentILi128EEENS4_14SM90_TMA_STOREES21_S23_S23_EEEvvEEEEvNT_6ParamsE:
	.zero		2944


//--------------------- SYMBOLS --------------------------

	.type		.nv.reservedSmem.offset0,@object
	.size		.nv.reservedSmem.offset0,0x4
	.type		.nv.reservedSmem.cap,@object
	.size		.nv.reservedSmem.cap,0x4
	.type		__assertfail,@function
